//
// Generated by NVIDIA NVVM Compiler
//
// Compiler Build ID: CL-36424714
// Cuda compilation tools, release 13.0, V13.0.88
// Based on NVVM 20.0.0
//

.version 9.0
.target sm_100
.address_size 64

	// .globl	_Z14layerNorm_warpIfEvPT_S1_S0_S0_ii

.visible .entry _Z14layerNorm_warpIfEvPT_S1_S0_S0_ii(
	.param .u64 .ptr .align 1 _Z14layerNorm_warpIfEvPT_S1_S0_S0_ii_param_0,
	.param .u64 .ptr .align 1 _Z14layerNorm_warpIfEvPT_S1_S0_S0_ii_param_1,
	.param .f32 _Z14layerNorm_warpIfEvPT_S1_S0_S0_ii_param_2,
	.param .f32 _Z14layerNorm_warpIfEvPT_S1_S0_S0_ii_param_3,
	.param .u32 _Z14layerNorm_warpIfEvPT_S1_S0_S0_ii_param_4,
	.param .u32 _Z14layerNorm_warpIfEvPT_S1_S0_S0_ii_param_5
)
{
	.reg .pred 	%p<33>;
	.reg .b32 	%r<110>;
	.reg .b32 	%f<234>;
	.reg .b64 	%rd<65>;
	.reg .b64 	%fd<19>;

	ld.param.u64 	%rd23, [_Z14layerNorm_warpIfEvPT_S1_S0_S0_ii_param_0];
	ld.param.u64 	%rd24, [_Z14layerNorm_warpIfEvPT_S1_S0_S0_ii_param_1];
	ld.param.f32 	%f30, [_Z14layerNorm_warpIfEvPT_S1_S0_S0_ii_param_2];
	ld.param.f32 	%f31, [_Z14layerNorm_warpIfEvPT_S1_S0_S0_ii_param_3];
	ld.param.u32 	%r54, [_Z14layerNorm_warpIfEvPT_S1_S0_S0_ii_param_4];
	ld.param.u32 	%r53, [_Z14layerNorm_warpIfEvPT_S1_S0_S0_ii_param_5];
	cvta.to.global.u64 	%rd1, %rd24;
	mov.u32 	%r1, %tid.x;
	shr.u32 	%r55, %r1, 5;
	and.b32  	%r109, %r1, 31;
	mov.u32 	%r56, %ctaid.x;
	mov.u32 	%r57, %ntid.x;
	shr.u32 	%r58, %r57, 5;
	mad.lo.s32 	%r3, %r58, %r56, %r55;
	setp.ge.s32 	%p1, %r3, %r54;
	@%p1 bra 	$L__BB0_34;
	cvta.to.global.u64 	%rd2, %rd23;
	mul.lo.s32 	%r4, %r53, %r3;
	mul.wide.s32 	%rd25, %r4, 4;
	add.s64 	%rd3, %rd2, %rd25;
	setp.ge.s32 	%p2, %r109, %r53;
	mov.f32 	%f224, 0f00000000;
	@%p2 bra 	$L__BB0_14;
	not.b32 	%r59, %r109;
	add.s32 	%r60, %r53, %r59;
	shr.u32 	%r61, %r60, 5;
	add.s32 	%r5, %r61, 1;
	and.b32  	%r6, %r5, 15;
	setp.lt.u32 	%p3, %r60, 480;
	mov.f32 	%f224, 0f00000000;
	mov.u32 	%r98, %r109;
	@%p3 bra 	$L__BB0_5;
	and.b32  	%r62, %r5, 268435440;
	neg.s32 	%r97, %r62;
	and.b32  	%r63, %r1, 31;
	mul.wide.u32 	%rd27, %r63, 4;
	add.s64 	%rd28, %rd25, %rd27;
	add.s64 	%rd29, %rd28, %rd2;
	add.s64 	%rd60, %rd29, 1024;
	mov.f32 	%f224, 0f00000000;
	mov.u32 	%r98, %r109;
$L__BB0_4:
	.pragma "nounroll";
	ld.global.f32 	%f36, [%rd60+-1024];
	add.f32 	%f37, %f224, %f36;
	ld.global.f32 	%f38, [%rd60+-896];
	add.f32 	%f39, %f37, %f38;
	ld.global.f32 	%f40, [%rd60+-768];
	add.f32 	%f41, %f39, %f40;
	ld.global.f32 	%f42, [%rd60+-640];
	add.f32 	%f43, %f41, %f42;
	ld.global.f32 	%f44, [%rd60+-512];
	add.f32 	%f45, %f43, %f44;
	ld.global.f32 	%f46, [%rd60+-384];
	add.f32 	%f47, %f45, %f46;
	ld.global.f32 	%f48, [%rd60+-256];
	add.f32 	%f49, %f47, %f48;
	ld.global.f32 	%f50, [%rd60+-128];
	add.f32 	%f51, %f49, %f50;
	ld.global.f32 	%f52, [%rd60];
	add.f32 	%f53, %f51, %f52;
	ld.global.f32 	%f54, [%rd60+128];
	add.f32 	%f55, %f53, %f54;
	ld.global.f32 	%f56, [%rd60+256];
	add.f32 	%f57, %f55, %f56;
	ld.global.f32 	%f58, [%rd60+384];
	add.f32 	%f59, %f57, %f58;
	ld.global.f32 	%f60, [%rd60+512];
	add.f32 	%f61, %f59, %f60;
	ld.global.f32 	%f62, [%rd60+640];
	add.f32 	%f63, %f61, %f62;
	ld.global.f32 	%f64, [%rd60+768];
	add.f32 	%f65, %f63, %f64;
	ld.global.f32 	%f66, [%rd60+896];
	add.f32 	%f224, %f65, %f66;
	add.s32 	%r98, %r98, 512;
	add.s32 	%r97, %r97, 16;
	add.s64 	%rd60, %rd60, 2048;
	setp.eq.s32 	%p4, %r97, 0;
	@%p4 bra 	$L__BB0_5;
	bra.uni 	$L__BB0_4;
$L__BB0_5:
	setp.eq.s32 	%p5, %r6, 0;
	@%p5 bra 	$L__BB0_14;
	and.b32  	%r9, %r5, 7;
	setp.lt.u32 	%p6, %r6, 8;
	@%p6 bra 	$L__BB0_8;
	mul.wide.u32 	%rd30, %r98, 4;
	add.s64 	%rd31, %rd3, %rd30;
	ld.global.f32 	%f68, [%rd31];
	add.f32 	%f69, %f224, %f68;
	ld.global.f32 	%f70, [%rd31+128];
	add.f32 	%f71, %f69, %f70;
	ld.global.f32 	%f72, [%rd31+256];
	add.f32 	%f73, %f71, %f72;
	ld.global.f32 	%f74, [%rd31+384];
	add.f32 	%f75, %f73, %f74;
	ld.global.f32 	%f76, [%rd31+512];
	add.f32 	%f77, %f75, %f76;
	ld.global.f32 	%f78, [%rd31+640];
	add.f32 	%f79, %f77, %f78;
	ld.global.f32 	%f80, [%rd31+768];
	add.f32 	%f81, %f79, %f80;
	ld.global.f32 	%f82, [%rd31+896];
	add.f32 	%f224, %f81, %f82;
	add.s32 	%r98, %r98, 256;
$L__BB0_8:
	setp.eq.s32 	%p7, %r9, 0;
	@%p7 bra 	$L__BB0_14;
	and.b32  	%r12, %r5, 3;
	setp.lt.u32 	%p8, %r9, 4;
	@%p8 bra 	$L__BB0_11;
	mul.wide.u32 	%rd32, %r98, 4;
	add.s64 	%rd33, %rd3, %rd32;
	ld.global.f32 	%f84, [%rd33];
	add.f32 	%f85, %f224, %f84;
	ld.global.f32 	%f86, [%rd33+128];
	add.f32 	%f87, %f85, %f86;
	ld.global.f32 	%f88, [%rd33+256];
	add.f32 	%f89, %f87, %f88;
	ld.global.f32 	%f90, [%rd33+384];
	add.f32 	%f224, %f89, %f90;
	add.s32 	%r98, %r98, 128;
$L__BB0_11:
	setp.eq.s32 	%p9, %r12, 0;
	@%p9 bra 	$L__BB0_14;
	mul.wide.u32 	%rd35, %r98, 4;
	add.s64 	%rd36, %rd25, %rd35;
	add.s64 	%rd59, %rd2, %rd36;
	neg.s32 	%r96, %r12;
$L__BB0_13:
	.pragma "nounroll";
	ld.global.f32 	%f91, [%rd59];
	add.f32 	%f224, %f224, %f91;
	add.s64 	%rd59, %rd59, 128;
	add.s32 	%r96, %r96, 1;
	setp.eq.s32 	%p10, %r96, 0;
	@%p10 bra 	$L__BB0_14;
	bra.uni 	$L__BB0_13;
$L__BB0_14:
	setp.ge.s32 	%p11, %r109, %r53;
	mov.b32 	%r64, %f224;
	shfl.sync.down.b32	%r65|%p12, %r64, 16, 31, -1;
	mov.b32 	%f93, %r65;
	add.f32 	%f94, %f224, %f93;
	mov.b32 	%r66, %f94;
	shfl.sync.down.b32	%r67|%p13, %r66, 4, 31, -1;
	mov.b32 	%f95, %r67;
	add.f32 	%f96, %f94, %f95;
	mov.b32 	%r68, %f96;
	shfl.sync.down.b32	%r69|%p14, %r68, 1, 31, -1;
	mov.b32 	%f97, %r69;
	add.f32 	%f98, %f96, %f97;
	mov.b32 	%r70, %f98;
	shfl.sync.idx.b32	%r71|%p15, %r70, 0, 31, -1;
	mov.b32 	%f99, %r71;
	cvt.rn.f32.s32 	%f14, %r53;
	div.rn.f32 	%f15, %f99, %f14;
	mov.f32 	%f233, 0f00000000;
	@%p11 bra 	$L__BB0_27;
	not.b32 	%r72, %r109;
	add.s32 	%r73, %r53, %r72;
	shr.u32 	%r74, %r73, 5;
	add.s32 	%r22, %r74, 1;
	and.b32  	%r23, %r22, 15;
	setp.lt.u32 	%p16, %r73, 480;
	mov.f32 	%f233, 0f00000000;
	mov.u32 	%r104, %r109;
	@%p16 bra 	$L__BB0_18;
	and.b32  	%r75, %r22, 268435440;
	neg.s32 	%r103, %r75;
	and.b32  	%r76, %r1, 31;
	mul.wide.u32 	%rd38, %r76, 4;
	add.s64 	%rd39, %rd25, %rd38;
	add.s64 	%rd40, %rd39, %rd2;
	add.s64 	%rd62, %rd40, 1024;
	mov.f32 	%f233, 0f00000000;
	mov.u32 	%r104, %r109;
$L__BB0_17:
	.pragma "nounroll";
	ld.global.f32 	%f103, [%rd62+-1024];
	sub.f32 	%f104, %f103, %f15;
	fma.rn.f32 	%f105, %f104, %f104, %f233;
	ld.global.f32 	%f106, [%rd62+-896];
	sub.f32 	%f107, %f106, %f15;
	fma.rn.f32 	%f108, %f107, %f107, %f105;
	ld.global.f32 	%f109, [%rd62+-768];
	sub.f32 	%f110, %f109, %f15;
	fma.rn.f32 	%f111, %f110, %f110, %f108;
	ld.global.f32 	%f112, [%rd62+-640];
	sub.f32 	%f113, %f112, %f15;
	fma.rn.f32 	%f114, %f113, %f113, %f111;
	ld.global.f32 	%f115, [%rd62+-512];
	sub.f32 	%f116, %f115, %f15;
	fma.rn.f32 	%f117, %f116, %f116, %f114;
	ld.global.f32 	%f118, [%rd62+-384];
	sub.f32 	%f119, %f118, %f15;
	fma.rn.f32 	%f120, %f119, %f119, %f117;
	ld.global.f32 	%f121, [%rd62+-256];
	sub.f32 	%f122, %f121, %f15;
	fma.rn.f32 	%f123, %f122, %f122, %f120;
	ld.global.f32 	%f124, [%rd62+-128];
	sub.f32 	%f125, %f124, %f15;
	fma.rn.f32 	%f126, %f125, %f125, %f123;
	ld.global.f32 	%f127, [%rd62];
	sub.f32 	%f128, %f127, %f15;
	fma.rn.f32 	%f129, %f128, %f128, %f126;
	ld.global.f32 	%f130, [%rd62+128];
	sub.f32 	%f131, %f130, %f15;
	fma.rn.f32 	%f132, %f131, %f131, %f129;
	ld.global.f32 	%f133, [%rd62+256];
	sub.f32 	%f134, %f133, %f15;
	fma.rn.f32 	%f135, %f134, %f134, %f132;
	ld.global.f32 	%f136, [%rd62+384];
	sub.f32 	%f137, %f136, %f15;
	fma.rn.f32 	%f138, %f137, %f137, %f135;
	ld.global.f32 	%f139, [%rd62+512];
	sub.f32 	%f140, %f139, %f15;
	fma.rn.f32 	%f141, %f140, %f140, %f138;
	ld.global.f32 	%f142, [%rd62+640];
	sub.f32 	%f143, %f142, %f15;
	fma.rn.f32 	%f144, %f143, %f143, %f141;
	ld.global.f32 	%f145, [%rd62+768];
	sub.f32 	%f146, %f145, %f15;
	fma.rn.f32 	%f147, %f146, %f146, %f144;
	ld.global.f32 	%f148, [%rd62+896];
	sub.f32 	%f149, %f148, %f15;
	fma.rn.f32 	%f233, %f149, %f149, %f147;
	add.s32 	%r104, %r104, 512;
	add.s32 	%r103, %r103, 16;
	add.s64 	%rd62, %rd62, 2048;
	setp.eq.s32 	%p17, %r103, 0;
	@%p17 bra 	$L__BB0_18;
	bra.uni 	$L__BB0_17;
$L__BB0_18:
	setp.eq.s32 	%p18, %r23, 0;
	@%p18 bra 	$L__BB0_27;
	and.b32  	%r26, %r22, 7;
	setp.lt.u32 	%p19, %r23, 8;
	@%p19 bra 	$L__BB0_21;
	mul.wide.u32 	%rd41, %r104, 4;
	add.s64 	%rd42, %rd3, %rd41;
	ld.global.f32 	%f151, [%rd42];
	sub.f32 	%f152, %f151, %f15;
	fma.rn.f32 	%f153, %f152, %f152, %f233;
	ld.global.f32 	%f154, [%rd42+128];
	sub.f32 	%f155, %f154, %f15;
	fma.rn.f32 	%f156, %f155, %f155, %f153;
	ld.global.f32 	%f157, [%rd42+256];
	sub.f32 	%f158, %f157, %f15;
	fma.rn.f32 	%f159, %f158, %f158, %f156;
	ld.global.f32 	%f160, [%rd42+384];
	sub.f32 	%f161, %f160, %f15;
	fma.rn.f32 	%f162, %f161, %f161, %f159;
	ld.global.f32 	%f163, [%rd42+512];
	sub.f32 	%f164, %f163, %f15;
	fma.rn.f32 	%f165, %f164, %f164, %f162;
	ld.global.f32 	%f166, [%rd42+640];
	sub.f32 	%f167, %f166, %f15;
	fma.rn.f32 	%f168, %f167, %f167, %f165;
	ld.global.f32 	%f169, [%rd42+768];
	sub.f32 	%f170, %f169, %f15;
	fma.rn.f32 	%f171, %f170, %f170, %f168;
	ld.global.f32 	%f172, [%rd42+896];
	sub.f32 	%f173, %f172, %f15;
	fma.rn.f32 	%f233, %f173, %f173, %f171;
	add.s32 	%r104, %r104, 256;
$L__BB0_21:
	setp.eq.s32 	%p20, %r26, 0;
	@%p20 bra 	$L__BB0_27;
	and.b32  	%r29, %r22, 3;
	setp.lt.u32 	%p21, %r26, 4;
	@%p21 bra 	$L__BB0_24;
	mul.wide.u32 	%rd43, %r104, 4;
	add.s64 	%rd44, %rd3, %rd43;
	ld.global.f32 	%f175, [%rd44];
	sub.f32 	%f176, %f175, %f15;
	fma.rn.f32 	%f177, %f176, %f176, %f233;
	ld.global.f32 	%f178, [%rd44+128];
	sub.f32 	%f179, %f178, %f15;
	fma.rn.f32 	%f180, %f179, %f179, %f177;
	ld.global.f32 	%f181, [%rd44+256];
	sub.f32 	%f182, %f181, %f15;
	fma.rn.f32 	%f183, %f182, %f182, %f180;
	ld.global.f32 	%f184, [%rd44+384];
	sub.f32 	%f185, %f184, %f15;
	fma.rn.f32 	%f233, %f185, %f185, %f183;
	add.s32 	%r104, %r104, 128;
$L__BB0_24:
	setp.eq.s32 	%p22, %r29, 0;
	@%p22 bra 	$L__BB0_27;
	mul.wide.u32 	%rd46, %r104, 4;
	add.s64 	%rd47, %rd25, %rd46;
	add.s64 	%rd61, %rd2, %rd47;
	neg.s32 	%r102, %r29;
$L__BB0_26:
	.pragma "nounroll";
	ld.global.f32 	%f186, [%rd61];
	sub.f32 	%f187, %f186, %f15;
	fma.rn.f32 	%f233, %f187, %f187, %f233;
	add.s64 	%rd61, %rd61, 128;
	add.s32 	%r102, %r102, 1;
	setp.eq.s32 	%p23, %r102, 0;
	@%p23 bra 	$L__BB0_27;
	bra.uni 	$L__BB0_26;
$L__BB0_27:
	setp.ge.s32 	%p24, %r109, %r53;
	mov.b32 	%r77, %f233;
	shfl.sync.down.b32	%r78|%p25, %r77, 16, 31, -1;
	mov.b32 	%f188, %r78;
	add.f32 	%f189, %f233, %f188;
	mov.b32 	%r79, %f189;
	shfl.sync.down.b32	%r80|%p26, %r79, 4, 31, -1;
	mov.b32 	%f190, %r80;
	add.f32 	%f191, %f189, %f190;
	mov.b32 	%r81, %f191;
	shfl.sync.down.b32	%r82|%p27, %r81, 1, 31, -1;
	mov.b32 	%f192, %r82;
	add.f32 	%f193, %f191, %f192;
	mov.b32 	%r83, %f193;
	shfl.sync.idx.b32	%r84|%p28, %r83, 0, 31, -1;
	mov.b32 	%f194, %r84;
	div.rn.f32 	%f29, %f194, %f14;
	@%p24 bra 	$L__BB0_34;
	sqrt.rn.f32 	%f195, %f29;
	cvt.f64.f32 	%fd3, %f195;
	add.f64 	%fd1, %fd3, 0d3EB0C6F7A0B5ED8D;
	cvt.f64.f32 	%fd2, %f31;
	not.b32 	%r85, %r109;
	add.s32 	%r39, %r53, %r85;
	and.b32  	%r86, %r39, 96;
	setp.eq.s32 	%p29, %r86, 96;
	@%p29 bra 	$L__BB0_31;
	shr.u32 	%r87, %r39, 5;
	add.s32 	%r88, %r87, 1;
	and.b32  	%r89, %r88, 3;
	add.s32 	%r106, %r4, %r109;
	mul.wide.u32 	%rd49, %r109, 4;
	add.s64 	%rd50, %rd25, %rd49;
	add.s64 	%rd63, %rd2, %rd50;
	neg.s32 	%r105, %r89;
	shl.b32 	%r91, %r88, 5;
	and.b32  	%r92, %r91, 96;
	or.b32  	%r109, %r92, %r109;
$L__BB0_30:
	.pragma "nounroll";
	mul.wide.s32 	%rd51, %r106, 4;
	add.s64 	%rd52, %rd1, %rd51;
	ld.global.f32 	%f196, [%rd63];
	sub.f32 	%f197, %f196, %f15;
	mul.f32 	%f198, %f30, %f197;
	cvt.f64.f32 	%fd4, %f198;
	div.rn.f64 	%fd5, %fd4, %fd1;
	add.f64 	%fd6, %fd5, %fd2;
	cvt.rn.f32.f64 	%f199, %fd6;
	st.global.f32 	[%rd52], %f199;
	add.s32 	%r106, %r106, 32;
	add.s64 	%rd63, %rd63, 128;
	add.s32 	%r105, %r105, 1;
	setp.ne.s32 	%p30, %r105, 0;
	@%p30 bra 	$L__BB0_30;
$L__BB0_31:
	setp.lt.u32 	%p31, %r39, 96;
	@%p31 bra 	$L__BB0_34;
	mul.wide.u32 	%rd54, %r109, 4;
	add.s64 	%rd55, %rd25, %rd54;
	add.s64 	%rd56, %rd55, %rd2;
	add.s64 	%rd64, %rd56, 256;
	add.s64 	%rd20, %rd1, 256;
	add.s32 	%r108, %r109, %r4;
$L__BB0_33:
	mul.wide.s32 	%rd57, %r108, 4;
	add.s64 	%rd58, %rd20, %rd57;
	ld.global.f32 	%f200, [%rd64+-256];
	sub.f32 	%f201, %f200, %f15;
	mul.f32 	%f202, %f30, %f201;
	cvt.f64.f32 	%fd7, %f202;
	div.rn.f64 	%fd8, %fd7, %fd1;
	add.f64 	%fd9, %fd8, %fd2;
	cvt.rn.f32.f64 	%f203, %fd9;
	st.global.f32 	[%rd58+-256], %f203;
	ld.global.f32 	%f204, [%rd64+-128];
	sub.f32 	%f205, %f204, %f15;
	mul.f32 	%f206, %f30, %f205;
	cvt.f64.f32 	%fd10, %f206;
	div.rn.f64 	%fd11, %fd10, %fd1;
	add.f64 	%fd12, %fd11, %fd2;
	cvt.rn.f32.f64 	%f207, %fd12;
	st.global.f32 	[%rd58+-128], %f207;
	ld.global.f32 	%f208, [%rd64];
	sub.f32 	%f209, %f208, %f15;
	mul.f32 	%f210, %f30, %f209;
	cvt.f64.f32 	%fd13, %f210;
	div.rn.f64 	%fd14, %fd13, %fd1;
	add.f64 	%fd15, %fd14, %fd2;
	cvt.rn.f32.f64 	%f211, %fd15;
	st.global.f32 	[%rd58], %f211;
	ld.global.f32 	%f212, [%rd64+128];
	sub.f32 	%f213, %f212, %f15;
	mul.f32 	%f214, %f30, %f213;
	cvt.f64.f32 	%fd16, %f214;
	div.rn.f64 	%fd17, %fd16, %fd1;
	add.f64 	%fd18, %fd17, %fd2;
	cvt.rn.f32.f64 	%f215, %fd18;
	st.global.f32 	[%rd58+128], %f215;
	add.s32 	%r109, %r109, 128;
	add.s64 	%rd64, %rd64, 512;
	add.s32 	%r108, %r108, 128;
	setp.lt.s32 	%p32, %r109, %r53;
	@%p32 bra 	$L__BB0_33;
$L__BB0_34:
	ret;

}


// ===== COMPILED SASS (sm_100) =====

	.target	sm_100

	.elftype	@"ET_EXEC"


//--------------------- .note.nv.tkinfo           --------------------------
	.section	.note.nv.tkinfo,"",@"SHT_NOTE"
	.sectionflags	@"SHF_NOTE_NV_TKINFO"
	.tkinfo
        /*0018*/ 	.word	0x00000002
        /*0030*/ 	.string	""
        /*0030*/ 	.string	"ptxas"
        /*0030*/ 	.string	"Cuda compilation tools, release 13.0, V13.0.88"
        /*0030*/ 	.string	"Build cuda_13.0.r13.0/compiler.36424714_0"
        /*0030*/ 	.string	"-arch sm_100 -m 64 "



//--------------------- .note.nv.cuinfo           --------------------------
	.section	.note.nv.cuinfo,"",@"SHT_NOTE"
	.sectionflags	@"SHF_NOTE_NV_CUINFO"
        /*0018*/ 	.short	0x0002
        /*001a*/ 	.short	0x0064
        /*001c*/ 	.short	0x0082
	.zero		2


//--------------------- .nv.info                  --------------------------
	.section	.nv.info,"",@"SHT_CUDA_INFO"
	.align	4


	//----- nvinfo : EIATTR_REGCOUNT
	.align		4
        /*0000*/ 	.byte	0x04, 0x2f
        /*0002*/ 	.short	(.L_1 - .L_0)
	.align		4
.L_0:
        /*0004*/ 	.word	index@(_Z14layerNorm_warpIfEvPT_S1_S0_S0_ii)
        /*0008*/ 	.word	0x00000028


	//----- nvinfo : EIATTR_FRAME_SIZE
	.align		4
.L_1:
        /*000c*/ 	.byte	0x04, 0x11
        /*000e*/ 	.short	(.L_3 - .L_2)
	.align		4
.L_2:
        /*0010*/ 	.word	index@($__internal_2_$__cuda_sm3x_div_rn_noftz_f32_slowpath)
        /*0014*/ 	.word	0x00000000


	//----- nvinfo : EIATTR_FRAME_SIZE
	.align		4
.L_3:
        /*0018*/ 	.byte	0x04, 0x11
        /*001a*/ 	.short	(.L_5 - .L_4)
	.align		4
.L_4:
        /*001c*/ 	.word	index@($__internal_1_$__cuda_sm20_sqrt_rn_f32_slowpath)
        /*0020*/ 	.word	0x00000000


	//----- nvinfo : EIATTR_FRAME_SIZE
	.align		4
.L_5:
        /*0024*/ 	.byte	0x04, 0x11
        /*0026*/ 	.short	(.L_7 - .L_6)
	.align		4
.L_6:
        /*0028*/ 	.word	index@($__internal_0_$__cuda_sm20_div_rn_f64_full)
        /*002c*/ 	.word	0x00000000


	//----- nvinfo : EIATTR_FRAME_SIZE
	.align		4
.L_7:
        /*0030*/ 	.byte	0x04, 0x11
        /*0032*/ 	.short	(.L_9 - .L_8)
	.align		4
.L_8:
        /*0034*/ 	.word	index@(_Z14layerNorm_warpIfEvPT_S1_S0_S0_ii)
        /*0038*/ 	.word	0x00000000


	//----- nvinfo : EIATTR_MIN_STACK_SIZE
	.align		4
.L_9:
        /*003c*/ 	.byte	0x04, 0x12
        /*003e*/ 	.short	(.L_11 - .L_10)
	.align		4
.L_10:
        /*0040*/ 	.word	index@(_Z14layerNorm_warpIfEvPT_S1_S0_S0_ii)
        /*0044*/ 	.word	0x00000000
.L_11:


//--------------------- .nv.compat                --------------------------
	.section	.nv.compat,"",@"SHT_CUDA_COMPAT_INFO"
	.align	4
        /*0000*/ 	.byte	0x02, 0x09, 0x00, 0x00, 0x02, 0x02, 0x01, 0x00, 0x02, 0x05, 0x05, 0x00, 0x03, 0x07, 0x01, 0x01
        /*0010*/ 	.byte	0x02, 0x03, 0x00, 0x00, 0x02, 0x06, 0x01, 0x00, 0x04, 0x0b, 0x08, 0x00, 0x01, 0x00, 0x00, 0x00
        /*0020*/ 	.byte	0x00, 0x00, 0x00, 0x00


//--------------------- .nv.info._Z14layerNorm_warpIfEvPT_S1_S0_S0_ii --------------------------
	.section	.nv.info._Z14layerNorm_warpIfEvPT_S1_S0_S0_ii,"",@"SHT_CUDA_INFO"
	.sectionflags	@""
	.align	4


	//----- nvinfo : EIATTR_CUDA_API_VERSION
	.align		4
        /*0000*/ 	.byte	0x04, 0x37
        /*0002*/ 	.short	(.L_13 - .L_12)
.L_12:
        /*0004*/ 	.word	0x00000082


	//----- nvinfo : EIATTR_KPARAM_INFO
	.align		4
.L_13:
        /*0008*/ 	.byte	0x04, 0x17
        /*000a*/ 	.short	(.L_15 - .L_14)
.L_14:
        /*000c*/ 	.word	0x00000000
        /*0010*/ 	.short	0x0005
        /*0012*/ 	.short	0x001c
        /*0014*/ 	.byte	0x00, 0xf0, 0x11, 0x00


	//----- nvinfo : EIATTR_KPARAM_INFO
	.align		4
.L_15:
        /*0018*/ 	.byte	0x04, 0x17
        /*001a*/ 	.short	(.L_17 - .L_16)
.L_16:
        /*001c*/ 	.word	0x00000000
        /*0020*/ 	.short	0x0004
        /*0022*/ 	.short	0x0018
        /*0024*/ 	.byte	0x00, 0xf0, 0x11, 0x00


	//----- nvinfo : EIATTR_KPARAM_INFO
	.align		4
.L_17:
        /*0028*/ 	.byte	0x04, 0x17
        /*002a*/ 	.short	(.L_19 - .L_18)
.L_18:
        /*002c*/ 	.word	0x00000000
        /*0030*/ 	.short	0x0003
        /*0032*/ 	.short	0x0014
        /*0034*/ 	.byte	0x00, 0xf0, 0x11, 0x00


	//----- nvinfo : EIATTR_KPARAM_INFO
	.align		4
.L_19:
        /*0038*/ 	.byte	0x04, 0x17
        /*003a*/ 	.short	(.L_21 - .L_20)
.L_20:
        /*003c*/ 	.word	0x00000000
        /*0040*/ 	.short	0x0002
        /*0042*/ 	.short	0x0010
        /*0044*/ 	.byte	0x00, 0xf0, 0x11, 0x00


	//----- nvinfo : EIATTR_KPARAM_INFO
	.align		4
.L_21:
        /*0048*/ 	.byte	0x04, 0x17
        /*004a*/ 	.short	(.L_23 - .L_22)
.L_22:
        /*004c*/ 	.word	0x00000000
        /*0050*/ 	.short	0x0001
        /*0052*/ 	.short	0x0008
        /*0054*/ 	.byte	0x00, 0xf5, 0x21, 0x00


	//----- nvinfo : EIATTR_KPARAM_INFO
	.align		4
.L_23:
        /*0058*/ 	.byte	0x04, 0x17
        /*005a*/ 	.short	(.L_25 - .L_24)
.L_24:
        /*005c*/ 	.word	0x00000000
        /*0060*/ 	.short	0x0000
        /*0062*/ 	.short	0x0000
        /*0064*/ 	.byte	0x00, 0xf5, 0x21, 0x00


	//----- nvinfo : EIATTR_SPARSE_MMA_MASK
	.align		4
.L_25:
        /*0068*/ 	.byte	0x03, 0x50
        /*006a*/ 	.short	0x0000


	//----- nvinfo : EIATTR_MAXREG_COUNT
	.align		4
        /*006c*/ 	.byte	0x03, 0x1b
        /*006e*/ 	.short	0x00ff


	//----- nvinfo : EIATTR_MERCURY_ISA_VERSION
	.align		4
        /*0070*/ 	.byte	0x03, 0x5f
        /*0072*/ 	.short	0x0101


	//----- nvinfo : EIATTR_COOP_GROUP_MASK_REGIDS
	.align		4
        /*0074*/ 	.byte	0x04, 0x29
        /*0076*/ 	.short	(.L_27 - .L_26)


	//   ....[0]....
.L_26:
        /*0078*/ 	.word	0xffffffff


	//   ....[1]....
        /*007c*/ 	.word	0xffffffff


	//   ....[2]....
        /*0080*/ 	.word	0xffffffff


	//   ....[3]....
        /*0084*/ 	.word	0xffffffff


	//   ....[4]....
        /*0088*/ 	.word	0xffffffff


	//   ....[5]....
        /*008c*/ 	.word	0xffffffff


	//   ....[6]....
        /*0090*/ 	.word	0xffffffff


	//   ....[7]....
        /*0094*/ 	.word	0xffffffff


	//----- nvinfo : EIATTR_COOP_GROUP_INSTR_OFFSETS
	.align		4
.L_27:
        /*0098*/ 	.byte	0x04, 0x28
        /*009a*/ 	.short	(.L_29 - .L_28)


	//   ....[0]....
.L_28:
        /*009c*/ 	.word	0x00000880


	//   ....[1]....
        /*00a0*/ 	.word	0x000008b0


	//   ....[2]....
        /*00a4*/ 	.word	0x000008e0


	//   ....[3]....
        /*00a8*/ 	.word	0x00000930


	//   ....[4]....
        /*00ac*/ 	.word	0x00001310


	//   ....[5]....
        /*00b0*/ 	.word	0x00001350


	//   ....[6]....
        /*00b4*/ 	.word	0x00001380


	//   ....[7]....
        /*00b8*/ 	.word	0x000013c0


	//----- nvinfo : EIATTR_VRC_CTA_INIT_COUNT
	.align		4
.L_29:
        /*00bc*/ 	.byte	0x02, 0x4a
	.zero		1
	.zero		1


	//----- nvinfo : EIATTR_EXIT_INSTR_OFFSETS
	.align		4
        /*00c0*/ 	.byte	0x04, 0x1c
        /*00c2*/ 	.short	(.L_31 - .L_30)


	//   ....[0]....
.L_30:
        /*00c4*/ 	.word	0x00000090


	//   ....[1]....
        /*00c8*/ 	.word	0x00001450


	//   ....[2]....
        /*00cc*/ 	.word	0x00001950


	//   ....[3]....
        /*00d0*/ 	.word	0x000021d0


	//----- nvinfo : EIATTR_CRS_STACK_SIZE
	.align		4
.L_31:
        /*00d4*/ 	.byte	0x04, 0x1e
        /*00d6*/ 	.short	(.L_33 - .L_32)
.L_32:
        /*00d8*/ 	.word	0x00000000


	//----- nvinfo : EIATTR_CBANK_PARAM_SIZE
	.align		4
.L_33:
        /*00dc*/ 	.byte	0x03, 0x19
        /*00de*/ 	.short	0x0020


	//----- nvinfo : EIATTR_PARAM_CBANK
	.align		4
        /*00e0*/ 	.byte	0x04, 0x0a
        /*00e2*/ 	.short	(.L_35 - .L_34)
	.align		4
.L_34:
        /*00e4*/ 	.word	index@(.nv.constant0._Z14layerNorm_warpIfEvPT_S1_S0_S0_ii)
        /*00e8*/ 	.short	0x0380
        /*00ea*/ 	.short	0x0020


	//----- nvinfo : EIATTR_SW_WAR
	.align		4
.L_35:
        /*00ec*/ 	.byte	0x04, 0x36
        /*00ee*/ 	.short	(.L_37 - .L_36)
.L_36:
        /*00f0*/ 	.word	0x00000008
.L_37:


//--------------------- .nv.callgraph             --------------------------
	.section	.nv.callgraph,"",@"SHT_CUDA_CALLGRAPH"
	.align	4
	.sectionentsize	8
	.align		4
        /*0000*/ 	.word	0x00000000
	.align		4
        /*0004*/ 	.word	0xffffffff
	.align		4
        /*0008*/ 	.word	0x00000000
	.align		4
        /*000c*/ 	.word	0xfffffffe
	.align		4
        /*0010*/ 	.word	0x00000000
	.align		4
        /*0014*/ 	.word	0xfffffffd
	.align		4
        /*0018*/ 	.word	0x00000000
	.align		4
        /*001c*/ 	.word	0xfffffffc


//--------------------- .text._Z14layerNorm_warpIfEvPT_S1_S0_S0_ii --------------------------
	.section	.text._Z14layerNorm_warpIfEvPT_S1_S0_S0_ii,"ax",@progbits
	.align	128
        .global         _Z14layerNorm_warpIfEvPT_S1_S0_S0_ii
        .type           _Z14layerNorm_warpIfEvPT_S1_S0_S0_ii,@function
        .size           _Z14layerNorm_warpIfEvPT_S1_S0_S0_ii,(.L_x_55 - _Z14layerNorm_warpIfEvPT_S1_S0_S0_ii)
        .other          _Z14layerNorm_warpIfEvPT_S1_S0_S0_ii,@"STO_CUDA_ENTRY STV_DEFAULT"
_Z14layerNorm_warpIfEvPT_S1_S0_S0_ii:
.text._Z14layerNorm_warpIfEvPT_S1_S0_S0_ii:
[----:B------:R-:W-:Y:S01]  /*0000*/  LDC R1, c[0x0][0x37c] ;  /* 0x0000df00ff017b82 */ /* 0x000fe20000000800 */
[----:B------:R-:W0:Y:S07]  /*0010*/  S2R R8, SR_TID.X ;  /* 0x0000000000087919 */ /* 0x000e2e0000002100 */
[----:B------:R-:W1:Y:S01]  /*0020*/  LDC R3, c[0x0][0x360] ;  /* 0x0000d800ff037b82 */ /* 0x000e620000000800 */
[----:B------:R-:W2:Y:S07]  /*0030*/  LDCU UR5, c[0x0][0x398] ;  /* 0x00007300ff0577ac */ /* 0x000eae0008000800 */
[----:B------:R-:W3:Y:S01]  /*0040*/  S2UR UR4, SR_CTAID.X ;  /* 0x00000000000479c3 */ /* 0x000ee20000002500 */
[----:B-1----:R-:W-:-:S02]  /*0050*/  SHF.R.U32.HI R3, RZ, 0x5, R3 ;  /* 0x00000005ff037819 */ /* 0x002fc40000011603 */
[----:B0-----:R-:W-:-:S05]  /*0060*/  SHF.R.U32.HI R0, RZ, 0x5, R8 ;  /* 0x00000005ff007819 */ /* 0x001fca0000011608 */
[----:B---3--:R-:W-:-:S05]  /*0070*/  IMAD R0, R3, UR4, R0 ;  /* 0x0000000403007c24 */ /* 0x008fca000f8e0200 */
[----:B--2---:R-:W-:-:S13]  /*0080*/  ISETP.GE.AND P0, PT, R0, UR5, PT ;  /* 0x0000000500007c0c */ /* 0x004fda000bf06270 */
[----:B------:R-:W-:Y:S05]  /*0090*/  @P0 EXIT ;  /* 0x000000000000094d */ /* 0x000fea0003800000 */
[----:B------:R-:W0:Y:S01]  /*00a0*/  LDCU UR4, c[0x0][0x39c] ;  /* 0x00007380ff0477ac */ /* 0x000e220008000800 */
[----:B------:R-:W-:Y:S01]  /*00b0*/  LOP3.LUT R3, R8, 0x1f, RZ, 0xc0, !PT ;  /* 0x0000001f08037812 */ /* 0x000fe200078ec0ff */
[----:B------:R-:W-:Y:S01]  /*00c0*/  BSSY.RECONVERGENT B0, `(.L_x_0) ;  /* 0x000007b000007945 */ /* 0x000fe20003800200 */
[----:B------:R-:W-:Y:S01]  /*00d0*/  IMAD.MOV.U32 R9, RZ, RZ, RZ ;  /* 0x000000ffff097224 */ /* 0x000fe200078e00ff */
[----:B------:R-:W1:Y:S01]  /*00e0*/  LDCU.64 UR8, c[0x0][0x380] ;  /* 0x00007000ff0877ac */ /* 0x000e620008000a00 */
[----:B------:R-:W2:Y:S01]  /*00f0*/  LDCU.64 UR6, c[0x0][0x358] ;  /* 0x00006b00ff0677ac */ /* 0x000ea20008000a00 */
[----:B0-----:R-:W-:Y:S01]  /*0100*/  ISETP.GE.AND P0, PT, R3, UR4, PT ;  /* 0x0000000403007c0c */ /* 0x001fe2000bf06270 */
[----:B------:R-:W-:-:S04]  /*0110*/  IMAD R2, R0, UR4, RZ ;  /* 0x0000000400027c24 */ /* 0x000fc8000f8e02ff */
[----:B------:R-:W-:-:S03]  /*0120*/  IMAD.WIDE R14, R2, 0x4, RZ ;  /* 0x00000004020e7825 */ /* 0x000fc600078e02ff */
[----:B-1----:R-:W-:-:S04]  /*0130*/  IADD3 R6, P1, PT, R14, UR8, RZ ;  /* 0x000000080e067c10 */ /* 0x002fc8000ff3e0ff */
[----:B------:R-:W-:Y:S01]  /*0140*/  IADD3.X R7, PT, PT, R15, UR9, RZ, P1, !PT ;  /* 0x000000090f077c10 */ /* 0x000fe20008ffe4ff */
[----:B--2---:R-:W-:Y:S08]  /*0150*/  @P0 BRA `(.L_x_1) ;  /* 0x0000000400c40947 */ /* 0x004ff00003800000 */
[----:B------:R-:W-:Y:S01]  /*0160*/  LOP3.LUT R0, RZ, R3, RZ, 0x33, !PT ;  /* 0x00000003ff007212 */ /* 0x000fe200078e33ff */
[----:B------:R-:W-:Y:S01]  /*0170*/  BSSY.RECONVERGENT B1, `(.L_x_2) ;  /* 0x0000037000017945 */ /* 0x000fe20003800200 */
[----:B------:R-:W-:Y:S02]  /*0180*/  HFMA2 R9, -RZ, RZ, 0, 0 ;  /* 0x00000000ff097431 */ /* 0x000fe400000001ff */
[----:B------:R-:W-:Y:S02]  /*0190*/  IMAD.MOV.U32 R11, RZ, RZ, R3 ;  /* 0x000000ffff0b7224 */ /* 0x000fe400078e0003 */
[----:B------:R-:W-:-:S05]  /*01a0*/  VIADD R4, R0, UR4 ;  /* 0x0000000400047c36 */ /* 0x000fca0008000000 */
[C---:B------:R-:W-:Y:S02]  /*01b0*/  ISETP.GE.U32.AND P1, PT, R4.reuse, 0x1e0, PT ;  /* 0x000001e00400780c */ /* 0x040fe40003f26070 */
[----:B------:R-:W-:-:S04]  /*01c0*/  LEA.HI R0, R4, 0x1, RZ, 0x1b ;  /* 0x0000000104007811 */ /* 0x000fc800078fd8ff */
[----:B------:R-:W-:-:S04]  /*01d0*/  LOP3.LUT R24, R0, 0xf, RZ, 0xc0, !PT ;  /* 0x0000000f00187812 */ /* 0x000fc800078ec0ff */
[----:B------:R-:W-:-:S03]  /*01e0*/  ISETP.NE.AND P0, PT, R24, RZ, PT ;  /* 0x000000ff1800720c */ /* 0x000fc60003f05270 */
[----:B------:R-:W-:Y:S10]  /*01f0*/  @!P1 BRA `(.L_x_3) ;  /* 0x0000000000b89947 */ /* 0x000ff40003800000 */
[----:B------:R-:W-:Y:S01]  /*0200*/  IMAD.WIDE.U32 R4, R3, 0x4, R14 ;  /* 0x0000000403047825 */ /* 0x000fe200078e000e */
[----:B------:R-:W-:Y:S02]  /*0210*/  LOP3.LUT R16, R0, 0xffffff0, RZ, 0xc0, !PT ;  /* 0x0ffffff000107812 */ /* 0x000fe400078ec0ff */
[----:B------:R-:W-:Y:S01]  /*0220*/  MOV R11, R3 ;  /* 0x00000003000b7202 */ /* 0x000fe20000000f00 */
[----:B------:R-:W-:Y:S01]  /*0230*/  IMAD.MOV.U32 R9, RZ, RZ, RZ ;  /* 0x000000ffff097224 */ /* 0x000fe200078e00ff */
[----:B------:R-:W-:Y:S01]  /*0240*/  IADD3 R4, P1, PT, R4, UR8, RZ ;  /* 0x0000000804047c10 */ /* 0x000fe2000ff3e0ff */
[----:B------:R-:W-:-:S03]  /*0250*/  IMAD.MOV R16, RZ, RZ, -R16 ;  /* 0x000000ffff107224 */ /* 0x000fc600078e0a10 */
[----:B------:R-:W-:-:S04]  /*0260*/  IADD3 R4, P2, PT, R4, 0x400, RZ ;  /* 0x0000040004047810 */ /* 0x000fc80007f5e0ff */
[----:B------:R-:W-:-:S09]  /*0270*/  IADD3.X R5, PT, PT, RZ, UR9, R5, P2, P1 ;  /* 0x00000009ff057c10 */ /* 0x000fd200097e2405 */
.L_x_4:
[----:B------:R-:W2:Y:S04]  /*0280*/  LDG.E R22, desc[UR6][R4.64+-0x400] ;  /* 0xfffc000604167981 */ /* 0x000ea8000c1e1900 */
[----:B------:R-:W3:Y:S04]  /*0290*/  LDG.E R23, desc[UR6][R4.64+-0x380] ;  /* 0xfffc800604177981 */ /* 0x000ee8000c1e1900 */
[----:B------:R-:W4:Y:S04]  /*02a0*/  LDG.E R25, desc[UR6][R4.64+-0x300] ;  /* 0xfffd000604197981 */ /* 0x000f28000c1e1900 */
[----:B------:R-:W5:Y:S04]  /*02b0*/  LDG.E R27, desc[UR6][R4.64+-0x280] ;  /* 0xfffd8006041b7981 */ /* 0x000f68000c1e1900 */
        /* <DEDUP_REMOVED lines=11> */
[----:B------:R0:W5:Y:S01]  /*0370*/  LDG.E R13, desc[UR6][R4.64+0x380] ;  /* 0x00038006040d7981 */ /* 0x000162000c1e1900 */
[----:B------:R-:W-:-:S02]  /*0380*/  VIADD R16, R16, 0x10 ;  /* 0x0000001010107836 */ /* 0x000fc40000000000 */
[----:B------:R-:W-:-:S03]  /*0390*/  VIADD R11, R11, 0x200 ;  /* 0x000002000b0b7836 */ /* 0x000fc60000000000 */
[----:B------:R-:W-:Y:S02]  /*03a0*/  ISETP.NE.AND P1, PT, R16, RZ, PT ;  /* 0x000000ff1000720c */ /* 0x000fe40003f25270 */
[----:B0-----:R-:W-:-:S04]  /*03b0*/  IADD3 R4, P2, PT, R4, 0x800, RZ ;  /* 0x0000080004047810 */ /* 0x001fc80007f5e0ff */
[----:B------:R-:W-:Y:S01]  /*03c0*/  IADD3.X R5, PT, PT, RZ, R5, RZ, P2, !PT ;  /* 0x00000005ff057210 */ /* 0x000fe200017fe4ff */
[----:B--2---:R-:W-:-:S04]  /*03d0*/  FADD R22, R22, R9 ;  /* 0x0000000916167221 */ /* 0x004fc80000000000 */
[----:B---3--:R-:W-:-:S04]  /*03e0*/  FADD R22, R22, R23 ;  /* 0x0000001716167221 */ /* 0x008fc80000000000 */
[----:B----4-:R-:W-:-:S04]  /*03f0*/  FADD R22, R22, R25 ;  /* 0x0000001916167221 */ /* 0x010fc80000000000 */
[----:B-----5:R-:W-:-:S04]  /*0400*/  FADD R22, R22, R27 ;  /* 0x0000001b16167221 */ /* 0x020fc80000000000 */
[----:B------:R-:W-:-:S04]  /*0410*/  FADD R22, R22, R29 ;  /* 0x0000001d16167221 */ /* 0x000fc80000000000 */
        /* <DEDUP_REMOVED lines=10> */
[----:B------:R-:W-:Y:S01]  /*04c0*/  FADD R9, R12, R13 ;  /* 0x0000000d0c097221 */ /* 0x000fe20000000000 */
[----:B------:R-:W-:Y:S06]  /*04d0*/  @P1 BRA `(.L_x_4) ;  /* 0xfffffffc00681947 */ /* 0x000fec000383ffff */
.L_x_3:
[----:B------:R-:W-:Y:S05]  /*04e0*/  BSYNC.RECONVERGENT B1 ;  /* 0x0000000000017941 */ /* 0x000fea0003800200 */
.L_x_2:
[----:B------:R-:W-:Y:S05]  /*04f0*/  @!P0 BRA `(.L_x_1) ;  /* 0x0000000000dc8947 */ /* 0x000fea0003800000 */
[----:B------:R-:W-:Y:S01]  /*0500*/  ISETP.GE.U32.AND P0, PT, R24, 0x8, PT ;  /* 0x000000081800780c */ /* 0x000fe20003f06070 */
[----:B------:R-:W-:Y:S01]  /*0510*/  BSSY.RECONVERGENT B1, `(.L_x_5) ;  /* 0x0000016000017945 */ /* 0x000fe20003800200 */
[----:B------:R-:W-:-:S04]  /*0520*/  LOP3.LUT R12, R0, 0x7, RZ, 0xc0, !PT ;  /* 0x00000007000c7812 */ /* 0x000fc800078ec0ff */
[----:B------:R-:W-:-:S07]  /*0530*/  ISETP.NE.AND P1, PT, R12, RZ, PT ;  /* 0x000000ff0c00720c */ /* 0x000fce0003f25270 */
[----:B------:R-:W-:Y:S06]  /*0540*/  @!P0 BRA `(.L_x_6) ;  /* 0x0000000000488947 */ /* 0x000fec0003800000 */
[----:B------:R-:W-:-:S05]  /*0550*/  IMAD.WIDE.U32 R4, R11, 0x4, R6 ;  /* 0x000000040b047825 */ /* 0x000fca00078e0006 */
[----:B------:R-:W2:Y:S04]  /*0560*/  LDG.E R10, desc[UR6][R4.64] ;  /* 0x00000006040a7981 */ /* 0x000ea8000c1e1900 */
[----:B------:R-:W3:Y:S04]  /*0570*/  LDG.E R13, desc[UR6][R4.64+0x80] ;  /* 0x00008006040d7981 */ /* 0x000ee8000c1e1900 */
[----:B------:R-:W4:Y:S04]  /*0580*/  LDG.E R17, desc[UR6][R4.64+0x100] ;  /* 0x0001000604117981 */ /* 0x000f28000c1e1900 */
[----:B------:R-:W5:Y:S04]  /*0590*/  LDG.E R19, desc[UR6][R4.64+0x180] ;  /* 0x0001800604137981 */ /* 0x000f68000c1e1900 */
[----:B------:R-:W5:Y:S04]  /*05a0*/  LDG.E R21, desc[UR6][R4.64+0x200] ;  /* 0x0002000604157981 */ /* 0x000f68000c1e1900 */
[----:B------:R-:W5:Y:S04]  /*05b0*/  LDG.E R23, desc[UR6][R4.64+0x280] ;  /* 0x0002800604177981 */ /* 0x000f68000c1e1900 */
[----:B------:R-:W5:Y:S04]  /*05c0*/  LDG.E R25, desc[UR6][R4.64+0x300] ;  /* 0x0003000604197981 */ /* 0x000f68000c1e1900 */
[----:B------:R-:W5:Y:S01]  /*05d0*/  LDG.E R27, desc[UR6][R4.64+0x380] ;  /* 0x00038006041b7981 */ /* 0x000f62000c1e1900 */
[----:B------:R-:W-:-:S02]  /*05e0*/  VIADD R11, R11, 0x100 ;  /* 0x000001000b0b7836 */ /* 0x000fc40000000000 */
[----:B--2---:R-:W-:-:S04]  /*05f0*/  FADD R10, R9, R10 ;  /* 0x0000000a090a7221 */ /* 0x004fc80000000000 */
[----:B---3--:R-:W-:-:S04]  /*0600*/  FADD R10, R10, R13 ;  /* 0x0000000d0a0a7221 */ /* 0x008fc80000000000 */
[----:B----4-:R-:W-:-:S04]  /*0610*/  FADD R10, R10, R17 ;  /* 0x000000110a0a7221 */ /* 0x010fc80000000000 */
[----:B-----5:R-:W-:-:S04]  /*0620*/  FADD R10, R10, R19 ;  /* 0x000000130a0a7221 */ /* 0x020fc80000000000 */
[----:B------:R-:W-:-:S04]  /*0630*/  FADD R10, R10, R21 ;  /* 0x000000150a0a7221 */ /* 0x000fc80000000000 */
[----:B------:R-:W-:-:S04]  /*0640*/  FADD R10, R10, R23 ;  /* 0x000000170a0a7221 */ /* 0x000fc80000000000 */
[----:B------:R-:W-:-:S04]  /*0650*/  FADD R10, R10, R25 ;  /* 0x000000190a0a7221 */ /* 0x000fc80000000000 */
[----:B------:R-:W-:-:S07]  /*0660*/  FADD R9, R10, R27 ;  /* 0x0000001b0a097221 */ /* 0x000fce0000000000 */
.L_x_6:
[----:B------:R-:W-:Y:S05]  /*0670*/  BSYNC.RECONVERGENT B1 ;  /* 0x0000000000017941 */ /* 0x000fea0003800200 */
.L_x_5:
        /* <DEDUP_REMOVED lines=10> */
[----:B------:R-:W5:Y:S01]  /*0720*/  LDG.E R19, desc[UR6][R4.64+0x180] ;  /* 0x0001800604137981 */ /* 0x000f62000c1e1900 */
[----:B------:R-:W-:Y:S01]  /*0730*/  IADD3 R11, PT, PT, R11, 0x80, RZ ;  /* 0x000000800b0b7810 */ /* 0x000fe20007ffe0ff */
[----:B--2---:R-:W-:-:S04]  /*0740*/  FADD R10, R9, R10 ;  /* 0x0000000a090a7221 */ /* 0x004fc80000000000 */
[----:B---3--:R-:W-:-:S04]  /*0750*/  FADD R10, R10, R13 ;  /* 0x0000000d0a0a7221 */ /* 0x008fc80000000000 */
[----:B----4-:R-:W-:-:S04]  /*0760*/  FADD R10, R10, R17 ;  /* 0x000000110a0a7221 */ /* 0x010fc80000000000 */
[----:B-----5:R-:W-:-:S07]  /*0770*/  FADD R9, R10, R19 ;  /* 0x000000130a097221 */ /* 0x020fce0000000000 */
.L_x_8:
[----:B------:R-:W-:Y:S05]  /*0780*/  BSYNC.RECONVERGENT B1 ;  /* 0x0000000000017941 */ /* 0x000fea0003800200 */
.L_x_7:
[----:B------:R-:W-:Y:S05]  /*0790*/  @!P1 BRA `(.L_x_1) ;  /* 0x0000000000349947 */ /* 0x000fea0003800000 */
[----:B------:R-:W-:-:S04]  /*07a0*/  IMAD.WIDE.U32 R4, R11, 0x4, R14 ;  /* 0x000000040b047825 */ /* 0x000fc800078e000e */
[----:B------:R-:W-:Y:S01]  /*07b0*/  IMAD.MOV R0, RZ, RZ, -R0 ;  /* 0x000000ffff007224 */ /* 0x000fe200078e0a00 */
[----:B------:R-:W-:-:S04]  /*07c0*/  IADD3 R10, P0, PT, R4, UR8, RZ ;  /* 0x00000008040a7c10 */ /* 0x000fc8000ff1e0ff */
[----:B------:R-:W-:-:S09]  /*07d0*/  IADD3.X R11, PT, PT, R5, UR9, RZ, P0, !PT ;  /* 0x00000009050b7c10 */ /* 0x000fd200087fe4ff */
.L_x_9:
[----:B------:R-:W-:Y:S01]  /*07e0*/  IMAD.MOV.U32 R4, RZ, RZ, R10 ;  /* 0x000000ffff047224 */ /* 0x000fe200078e000a */
[----:B------:R-:W-:-:S05]  /*07f0*/  MOV R5, R11 ;  /* 0x0000000b00057202 */ /* 0x000fca0000000f00 */
[----:B------:R-:W2:Y:S01]  /*0800*/  LDG.E R4, desc[UR6][R4.64] ;  /* 0x0000000604047981 */ /* 0x000ea2000c1e1900 */
[----:B------:R-:W-:Y:S01]  /*0810*/  VIADD R0, R0, 0x1 ;  /* 0x0000000100007836 */ /* 0x000fe20000000000 */
[----:B------:R-:W-:-:S04]  /*0820*/  IADD3 R10, P1, PT, R10, 0x80, RZ ;  /* 0x000000800a0a7810 */ /* 0x000fc80007f3e0ff */
[----:B------:R-:W-:Y:S01]  /*0830*/  ISETP.NE.AND P0, PT, R0, RZ, PT ;  /* 0x000000ff0000720c */ /* 0x000fe20003f05270 */
[----:B------:R-:W-:Y:S02]  /*0840*/  IMAD.X R11, RZ, RZ, R11, P1 ;  /* 0x000000ffff0b7224 */ /* 0x000fe400008e060b */
[----:B--2---:R-:W-:-:S10]  /*0850*/  FADD R9, R4, R9 ;  /* 0x0000000904097221 */ /* 0x004fd40000000000 */
[----:B------:R-:W-:Y:S05]  /*0860*/  @P0 BRA `(.L_x_9) ;  /* 0xfffffffc00dc0947 */ /* 0x000fea000383ffff */
.L_x_1:
[----:B------:R-:W-:Y:S05]  /*0870*/  BSYNC.RECONVERGENT B0 ;  /* 0x0000000000007941 */ /* 0x000fea0003800200 */
.L_x_0:
[----:B------:R-:W0:Y:S01]  /*0880*/  SHFL.DOWN PT, R0, R9, 0x10, 0x1f ;  /* 0x0a001f0009007f89 */ /* 0x000e2200000e0000 */
[----:B------:R-:W-:Y:S01]  /*0890*/  ISETP.GE.AND P2, PT, R3, UR4, PT ;  /* 0x0000000403007c0c */ /* 0x000fe2000bf46270 */
[----:B0-----:R-:W-:-:S05]  /*08a0*/  FADD R4, R0, R9 ;  /* 0x0000000900047221 */ /* 0x001fca0000000000 */
[----:B------:R-:W0:Y:S02]  /*08b0*/  SHFL.DOWN PT, R5, R4, 0x4, 0x1f ;  /* 0x08801f0004057f89 */ /* 0x000e2400000e0000 */
[----:B0-----:R-:W-:Y:S01]  /*08c0*/  FADD R10, R4, R5 ;  /* 0x00000005040a7221 */ /* 0x001fe20000000000 */
[----:B------:R-:W-:-:S04]  /*08d0*/  I2FP.F32.S32 R5, UR4 ;  /* 0x0000000400057c45 */ /* 0x000fc80008201400 */
[----:B------:R-:W0:Y:S01]  /*08e0*/  SHFL.DOWN PT, R11, R10, 0x1, 0x1f ;  /* 0x08201f000a0b7f89 */ /* 0x000e2200000e0000 */
[----:B------:R-:W1:Y:S01]  /*08f0*/  MUFU.RCP R12, R5 ;  /* 0x00000005000c7308 */ /* 0x000e620000001000 */
[----:B0-----:R-:W-:Y:S01]  /*0900*/  FADD R0, R10, R11 ;  /* 0x0000000b0a007221 */ /* 0x001fe20000000000 */
[----:B-1----:R-:W-:-:S04]  /*0910*/  FFMA R11, -R5, R12, 1 ;  /* 0x3f800000050b7423 */ /* 0x002fc8000000010c */
[----:B------:R-:W-:Y:S01]  /*0920*/  FFMA R11, R12, R11, R12 ;  /* 0x0000000b0c0b7223 */ /* 0x000fe2000000000c */
[----:B------:R-:W0:Y:S02]  /*0930*/  SHFL.IDX PT, R0, R0, RZ, 0x1f ;  /* 0x00001fff00007589 */ /* 0x000e2400000e0000 */
[----:B0-----:R-:W0:Y:S01]  /*0940*/  FCHK P0, R0, R5 ;  /* 0x0000000500007302 */ /* 0x001e220000000000 */
[----:B------:R-:W-:-:S04]  /*0950*/  FFMA R12, R0, R11, RZ ;  /* 0x0000000b000c7223 */ /* 0x000fc800000000ff */
[----:B------:R-:W-:-:S04]  /*0960*/  FFMA R4, -R5, R12, R0 ;  /* 0x0000000c05047223 */ /* 0x000fc80000000100 */
[----:B------:R-:W-:Y:S01]  /*0970*/  FFMA R4, R11, R4, R12 ;  /* 0x000000040b047223 */ /* 0x000fe2000000000c */
[----:B0-----:R-:W-:Y:S06]  /*0980*/  @!P0 BRA `(.L_x_10) ;  /* 0x00000000000c8947 */ /* 0x001fec0003800000 */
[----:B------:R-:W-:-:S07]  /*0990*/  MOV R10, 0x9b0 ;  /* 0x000009b0000a7802 */ /* 0x000fce0000000f00 */
[----:B------:R-:W-:Y:S05]  /*09a0*/  CALL.REL.NOINC `($__internal_2_$__cuda_sm3x_div_rn_noftz_f32_slowpath) ;  /* 0x0000001c00d47944 */ /* 0x000fea0003c00000 */
[----:B------:R-:W-:-:S07]  /*09b0*/  MOV R4, R0 ;  /* 0x0000000000047202 */ /* 0x000fce0000000f00 */
.L_x_10:
[----:B------:R-:W-:Y:S01]  /*09c0*/  BSSY.RECONVERGENT B0, `(.L_x_11) ;  /* 0x0000094000007945 */ /* 0x000fe20003800200 */
[----:B------:R-:W-:-:S03]  /*09d0*/  IMAD.MOV.U32 R10, RZ, RZ, RZ ;  /* 0x000000ffff0a7224 */ /* 0x000fc600078e00ff */
[----:B------:R-:W-:Y:S05]  /*09e0*/  @P2 BRA `(.L_x_12) ;  /* 0x0000000800442947 */ /* 0x000fea0003800000 */
[----:B------:R-:W0:Y:S01]  /*09f0*/  LDCU UR4, c[0x0][0x39c] ;  /* 0x00007380ff0477ac */ /* 0x000e220008000800 */
[----:B------:R-:W-:Y:S01]  /*0a00*/  LOP3.LUT R0, RZ, R3, RZ, 0x33, !PT ;  /* 0x00000003ff007212 */ /* 0x000fe200078e33ff */
[----:B------:R-:W-:Y:S01]  /*0a10*/  BSSY.RECONVERGENT B1, `(.L_x_13) ;  /* 0x0000049000017945 */ /* 0x000fe20003800200 */
[----:B------:R-:W-:Y:S02]  /*0a20*/  HFMA2 R10, -RZ, RZ, 0, 0 ;  /* 0x00000000ff0a7431 */ /* 0x000fe400000001ff */
[----:B------:R-:W-:Y:S02]  /*0a30*/  IMAD.MOV.U32 R11, RZ, RZ, R3 ;  /* 0x000000ffff0b7224 */ /* 0x000fe400078e0003 */
[----:B0-----:R-:W-:-:S05]  /*0a40*/  VIADD R9, R0, UR4 ;  /* 0x0000000400097c36 */ /* 0x001fca0008000000 */
[C---:B------:R-:W-:Y:S02]  /*0a50*/  ISETP.GE.U32.AND P1, PT, R9.reuse, 0x1e0, PT ;  /* 0x000001e00900780c */ /* 0x040fe40003f26070 */
[----:B------:R-:W-:-:S04]  /*0a60*/  LEA.HI R0, R9, 0x1, RZ, 0x1b ;  /* 0x0000000109007811 */ /* 0x000fc800078fd8ff */
[----:B------:R-:W-:-:S04]  /*0a70*/  LOP3.LUT R20, R0, 0xf, RZ, 0xc0, !PT ;  /* 0x0000000f00147812 */ /* 0x000fc800078ec0ff */
[----:B------:R-:W-:-:S03]  /*0a80*/  ISETP.NE.AND P0, PT, R20, RZ, PT ;  /* 0x000000ff1400720c */ /* 0x000fc60003f05270 */
[----:B------:R-:W-:Y:S10]  /*0a90*/  @!P1 BRA `(.L_x_14) ;  /* 0x0000000400009947 */ /* 0x000ff40003800000 */
[----:B------:R-:W0:Y:S01]  /*0aa0*/  LDCU.64 UR4, c[0x0][0x380] ;  /* 0x00007000ff0477ac */ /* 0x000e220008000a00 */
[----:B------:R-:W-:Y:S01]  /*0ab0*/  LOP3.LUT R9, R8, 0x1f, RZ, 0xc0, !PT ;  /* 0x0000001f08097812 */ /* 0x000fe200078ec0ff */
[----:B------:R-:W-:Y:S01]  /*0ac0*/  IMAD.MOV.U32 R10, RZ, RZ, RZ ;  /* 0x000000ffff0a7224 */ /* 0x000fe200078e00ff */
[----:B------:R-:W-:Y:S02]  /*0ad0*/  LOP3.LUT R12, R0, 0xffffff0, RZ, 0xc0, !PT ;  /* 0x0ffffff0000c7812 */ /* 0x000fe400078ec0ff */
[----:B------:R-:W-:Y:S01]  /*0ae0*/  MOV R11, R3 ;  /* 0x00000003000b7202 */ /* 0x000fe20000000f00 */
[----:B------:R-:W-:-:S04]  /*0af0*/  IMAD.WIDE.U32 R8, R9, 0x4, R14 ;  /* 0x0000000409087825 */ /* 0x000fc800078e000e */
[----:B------:R-:W-:Y:S01]  /*0b00*/  IMAD.MOV R12, RZ, RZ, -R12 ;  /* 0x000000ffff0c7224 */ /* 0x000fe200078e0a0c */
[----:B0-----:R-:W-:-:S04]  /*0b10*/  IADD3 R8, P1, PT, R8, UR4, RZ ;  /* 0x0000000408087c10 */ /* 0x001fc8000ff3e0ff */
[----:B------:R-:W-:-:S04]  /*0b20*/  IADD3 R8, P2, PT, R8, 0x400, RZ ;  /* 0x0000040008087810 */ /* 0x000fc80007f5e0ff */
[----:B------:R-:W-:-:S09]  /*0b30*/  IADD3.X R9, PT, PT, RZ, UR5, R9, P2, P1 ;  /* 0x00000005ff097c10 */ /* 0x000fd200097e2409 */
.L_x_15:
        /* <DEDUP_REMOVED lines=21> */
[----:B--2---:R-:W-:-:S04]  /*0c90*/  FADD R16, R16, -R4 ;  /* 0x8000000410107221 */ /* 0x004fc80000000000 */
[----:B------:R-:W-:Y:S01]  /*0ca0*/  FFMA R10, R16, R16, R10 ;  /* 0x00000010100a7223 */ /* 0x000fe2000000000a */
[--C-:B---3--:R-:W-:Y:S01]  /*0cb0*/  FADD R18, R18, -R4.reuse ;  /* 0x8000000412127221 */ /* 0x108fe20000000000 */
[----:B----4-:R-:W-:-:S03]  /*0cc0*/  FADD R22, R22, -R4 ;  /* 0x8000000416167221 */ /* 0x010fc60000000000 */
[----:B------:R-:W-:Y:S01]  /*0cd0*/  FFMA R10, R18, R18, R10 ;  /* 0x00000012120a7223 */ /* 0x000fe2000000000a */
[----:B-----5:R-:W-:-:S03]  /*0ce0*/  FADD R24, R24, -R4 ;  /* 0x8000000418187221 */ /* 0x020fc60000000000 */
[----:B------:R-:W-:Y:S01]  /*0cf0*/  FFMA R10, R22, R22, R10 ;  /* 0x00000016160a7223 */ /* 0x000fe2000000000a */
[----:B------:R-:W-:-:S03]  /*0d00*/  FADD R37, R37, -R4 ;  /* 0x8000000425257221 */ /* 0x000fc60000000000 */
        /* <DEDUP_REMOVED lines=22> */
[----:B------:R-:W-:-:S04]  /*0e70*/  FFMA R10, R13, R13, R10 ;  /* 0x0000000d0d0a7223 */ /* 0x000fc8000000000a */
[----:B------:R-:W-:Y:S01]  /*0e80*/  FFMA R10, R17, R17, R10 ;  /* 0x00000011110a7223 */ /* 0x000fe2000000000a */
[----:B------:R-:W-:Y:S06]  /*0e90*/  @P1 BRA `(.L_x_15) ;  /* 0xfffffffc00281947 */ /* 0x000fec000383ffff */
.L_x_14:
[----:B------:R-:W-:Y:S05]  /*0ea0*/  BSYNC.RECONVERGENT B1 ;  /* 0x0000000000017941 */ /* 0x000fea0003800200 */
.L_x_13:
        /* <DEDUP_REMOVED lines=31> */
[----:B------:R-:W-:-:S07]  /*10a0*/  FFMA R10, R29, R29, R10 ;  /* 0x0000001d1d0a7223 */ /* 0x000fce000000000a */
.L_x_17:
[----:B------:R-:W-:Y:S05]  /*10b0*/  BSYNC.RECONVERGENT B1 ;  /* 0x0000000000017941 */ /* 0x000fea0003800200 */
.L_x_16:
        /* <DEDUP_REMOVED lines=12> */
[----:B--2---:R-:W-:-:S04]  /*1180*/  FADD R9, R9, -R4 ;  /* 0x8000000409097221 */ /* 0x004fc80000000000 */
[----:B------:R-:W-:Y:S01]  /*1190*/  FFMA R9, R9, R9, R10 ;  /* 0x0000000909097223 */ /* 0x000fe2000000000a */
[--C-:B---3--:R-:W-:Y:S01]  /*11a0*/  FADD R8, R13, -R4.reuse ;  /* 0x800000040d087221 */ /* 0x108fe20000000000 */
[----:B----4-:R-:W-:-:S03]  /*11b0*/  FADD R10, R17, -R4 ;  /* 0x80000004110a7221 */ /* 0x010fc60000000000 */
[----:B------:R-:W-:Y:S01]  /*11c0*/  FFMA R9, R8, R8, R9 ;  /* 0x0000000808097223 */ /* 0x000fe20000000009 */
[----:B-----5:R-:W-:-:S03]  /*11d0*/  FADD R8, R19, -R4 ;  /* 0x8000000413087221 */ /* 0x020fc60000000000 */
[----:B------:R-:W-:-:S04]  /*11e0*/  FFMA R9, R10, R10, R9 ;  /* 0x0000000a0a097223 */ /* 0x000fc80000000009 */
[----:B------:R-:W-:-:S07]  /*11f0*/  FFMA R10, R8, R8, R9 ;  /* 0x00000008080a7223 */ /* 0x000fce0000000009 */
.L_x_19:
[----:B------:R-:W-:Y:S05]  /*1200*/  BSYNC.RECONVERGENT B1 ;  /* 0x0000000000017941 */ /* 0x000fea0003800200 */
.L_x_18:
[----:B------:R-:W-:Y:S05]  /*1210*/  @!P1 BRA `(.L_x_12) ;  /* 0x0000000000389947 */ /* 0x000fea0003800000 */
[----:B------:R-:W0:Y:S01]  /*1220*/  LDCU.64 UR4, c[0x0][0x380] ;  /* 0x00007000ff0477ac */ /* 0x000e220008000a00 */
[----:B------:R-:W-:-:S04]  /*1230*/  IMAD.WIDE.U32 R6, R11, 0x4, R14 ;  /* 0x000000040b067825 */ /* 0x000fc800078e000e */
[----:B------:R-:W-:Y:S01]  /*1240*/  IMAD.MOV R0, RZ, RZ, -R0 ;  /* 0x000000ffff007224 */ /* 0x000fe200078e0a00 */
[----:B0-----:R-:W-:-:S04]  /*1250*/  IADD3 R6, P0, PT, R6, UR4, RZ ;  /* 0x0000000406067c10 */ /* 0x001fc8000ff1e0ff */
[----:B------:R-:W-:-:S09]  /*1260*/  IADD3.X R11, PT, PT, R7, UR5, RZ, P0, !PT ;  /* 0x00000005070b7c10 */ /* 0x000fd200087fe4ff */
.L_x_20:
[----:B------:R-:W-:-:S06]  /*1270*/  IMAD.MOV.U32 R7, RZ, RZ, R11 ;  /* 0x000000ffff077224 */ /* 0x000fcc00078e000b */
[----:B------:R0:W2:Y:S01]  /*1280*/  LDG.E R7, desc[UR6][R6.64] ;  /* 0x0000000606077981 */ /* 0x0000a2000c1e1900 */
[----:B------:R-:W-:-:S04]  /*1290*/  IADD3 R0, PT, PT, R0, 0x1, RZ ;  /* 0x0000000100007810 */ /* 0x000fc80007ffe0ff */
[----:B------:R-:W-:Y:S02]  /*12a0*/  ISETP.NE.AND P0, PT, R0, RZ, PT ;  /* 0x000000ff0000720c */ /* 0x000fe40003f05270 */
[----:B0-----:R-:W-:-:S05]  /*12b0*/  IADD3 R6, P1, PT, R6, 0x80, RZ ;  /* 0x0000008006067810 */ /* 0x001fca0007f3e0ff */
[----:B------:R-:W-:Y:S02]  /*12c0*/  IMAD.X R11, RZ, RZ, R11, P1 ;  /* 0x000000ffff0b7224 */ /* 0x000fe400008e060b */
[----:B--2---:R-:W-:-:S04]  /*12d0*/  FADD R9, R7, -R4 ;  /* 0x8000000407097221 */ /* 0x004fc80000000000 */
[----:B------:R-:W-:Y:S01]  /*12e0*/  FFMA R10, R9, R9, R10 ;  /* 0x00000009090a7223 */ /* 0x000fe2000000000a */
[----:B------:R-:W-:Y:S06]  /*12f0*/  @P0 BRA `(.L_x_20) ;  /* 0xfffffffc00dc0947 */ /* 0x000fec000383ffff */
.L_x_12:
[----:B------:R-:W-:Y:S05]  /*1300*/  BSYNC.RECONVERGENT B0 ;  /* 0x0000000000007941 */ /* 0x000fea0003800200 */
.L_x_11:
[----:B------:R-:W0:Y:S01]  /*1310*/  SHFL.DOWN PT, R7, R10, 0x10, 0x1f ;  /* 0x0a001f000a077f89 */ /* 0x000e2200000e0000 */
[----:B------:R-:W1:Y:S02]  /*1320*/  LDCU UR4, c[0x0][0x39c] ;  /* 0x00007380ff0477ac */ /* 0x000e640008000800 */
[----:B-1----:R-:W-:Y:S01]  /*1330*/  ISETP.GE.AND P2, PT, R3, UR4, PT ;  /* 0x0000000403007c0c */ /* 0x002fe2000bf46270 */
[----:B0-----:R-:W-:-:S05]  /*1340*/  FADD R7, R7, R10 ;  /* 0x0000000a07077221 */ /* 0x001fca0000000000 */
[----:B------:R-:W0:Y:S02]  /*1350*/  SHFL.DOWN PT, R0, R7, 0x4, 0x1f ;  /* 0x08801f0007007f89 */ /* 0x000e2400000e0000 */
[----:B0-----:R-:W-:Y:S02]  /*1360*/  FADD R6, R7, R0 ;  /* 0x0000000007067221 */ /* 0x001fe40000000000 */
[----:B------:R-:W0:Y:S03]  /*1370*/  MUFU.RCP R0, R5 ;  /* 0x0000000500007308 */ /* 0x000e260000001000 */
[----:B------:R-:W1:Y:S01]  /*1380*/  SHFL.DOWN PT, R9, R6, 0x1, 0x1f ;  /* 0x08201f0006097f89 */ /* 0x000e6200000e0000 */
[----:B0-----:R-:W-:-:S04]  /*1390*/  FFMA R11, -R5, R0, 1 ;  /* 0x3f800000050b7423 */ /* 0x001fc80000000100 */
[----:B------:R-:W-:Y:S01]  /*13a0*/  FFMA R0, R0, R11, R0 ;  /* 0x0000000b00007223 */ /* 0x000fe20000000000 */
[----:B-1----:R-:W-:-:S05]  /*13b0*/  FADD R9, R6, R9 ;  /* 0x0000000906097221 */ /* 0x002fca0000000000 */
[----:B------:R-:W0:Y:S02]  /*13c0*/  SHFL.IDX PT, R12, R9, RZ, 0x1f ;  /* 0x00001fff090c7589 */ /* 0x000e2400000e0000 */
[----:B0-----:R-:W0:Y:S01]  /*13d0*/  FCHK P0, R12, R5 ;  /* 0x000000050c007302 */ /* 0x001e220000000000 */
[----:B------:R-:W-:-:S04]  /*13e0*/  FFMA R8, R0, R12, RZ ;  /* 0x0000000c00087223 */ /* 0x000fc800000000ff */
[----:B------:R-:W-:-:S04]  /*13f0*/  FFMA R7, -R5, R8, R12 ;  /* 0x0000000805077223 */ /* 0x000fc8000000010c */
[----:B------:R-:W-:Y:S01]  /*1400*/  FFMA R0, R0, R7, R8 ;  /* 0x0000000700007223 */ /* 0x000fe20000000008 */
[----:B0-----:R-:W-:Y:S06]  /*1410*/  @!P0 BRA `(.L_x_21) ;  /* 0x00000000000c8947 */ /* 0x001fec0003800000 */
[----:B------:R-:W-:Y:S01]  /*1420*/  IMAD.MOV.U32 R0, RZ, RZ, R12 ;  /* 0x000000ffff007224 */ /* 0x000fe200078e000c */
[----:B------:R-:W-:-:S07]  /*1430*/  MOV R10, 0x1450 ;  /* 0x00001450000a7802 */ /* 0x000fce0000000f00 */
[----:B------:R-:W-:Y:S05]  /*1440*/  CALL.REL.NOINC `($__internal_2_$__cuda_sm3x_div_rn_noftz_f32_slowpath) ;  /* 0x00000014002c7944 */ /* 0x000fea0003c00000 */
.L_x_21:
[----:B------:R-:W-:Y:S05]  /*1450*/  @P2 EXIT ;  /* 0x000000000000294d */ /* 0x000fea0003800000 */
[----:B------:R-:W-:Y:S01]  /*1460*/  IADD3 R5, PT, PT, R0, -0xd000000, RZ ;  /* 0xf300000000057810 */ /* 0x000fe20007ffe0ff */
[----:B------:R0:W1:Y:S03]  /*1470*/  MUFU.RSQ R7, R0 ;  /* 0x0000000000077308 */ /* 0x0000660000001400 */
[----:B------:R-:W-:-:S13]  /*1480*/  ISETP.GT.U32.AND P0, PT, R5, 0x727fffff, PT ;  /* 0x727fffff0500780c */ /* 0x000fda0003f04070 */
[----:B0-----:R-:W-:Y:S05]  /*1490*/  @!P0 BRA `(.L_x_22) ;  /* 0x0000000000108947 */ /* 0x001fea0003800000 */
[----:B------:R-:W-:-:S07]  /*14a0*/  MOV R8, 0x14c0 ;  /* 0x000014c000087802 */ /* 0x000fce0000000f00 */
[----:B-1----:R-:W-:Y:S05]  /*14b0*/  CALL.REL.NOINC `($__internal_1_$__cuda_sm20_sqrt_rn_f32_slowpath) ;  /* 0x0000001000b47944 */ /* 0x002fea0003c00000 */
[----:B------:R-:W-:Y:S01]  /*14c0*/  IMAD.MOV.U32 R0, RZ, RZ, R5 ;  /* 0x000000ffff007224 */ /* 0x000fe200078e0005 */
[----:B------:R-:W-:Y:S06]  /*14d0*/  BRA `(.L_x_23) ;  /* 0x0000000000107947 */ /* 0x000fec0003800000 */
.L_x_22:
[C---:B-1----:R-:W-:Y:S01]  /*14e0*/  FMUL.FTZ R5, R7.reuse, R0 ;  /* 0x0000000007057220 */ /* 0x042fe20000410000 */
[----:B------:R-:W-:-:S03]  /*14f0*/  FMUL.FTZ R6, R7, 0.5 ;  /* 0x3f00000007067820 */ /* 0x000fc60000410000 */
[----:B------:R-:W-:-:S04]  /*1500*/  FFMA R0, -R5, R5, R0 ;  /* 0x0000000505007223 */ /* 0x000fc80000000100 */
[----:B------:R-:W-:-:S07]  /*1510*/  FFMA R0, R0, R6, R5 ;  /* 0x0000000600007223 */ /* 0x000fce0000000005 */
.L_x_23:
[----:B------:R-:W0:Y:S01]  /*1520*/  LDCU UR5, c[0x0][0x39c] ;  /* 0x00007380ff0577ac */ /* 0x000e220008000800 */
[----:B------:R-:W-:Y:S01]  /*1530*/  LOP3.LUT R5, RZ, R3, RZ, 0x33, !PT ;  /* 0x00000003ff057212 */ /* 0x000fe200078e33ff */
[----:B------:R-:W1:Y:S01]  /*1540*/  F2F.F64.F32 R10, R0 ;  /* 0x00000000000a7310 */ /* 0x000e620000201800 */
[----:B------:R-:W-:Y:S01]  /*1550*/  BSSY.RECONVERGENT B0, `(.L_x_24) ;  /* 0x000003e000007945 */ /* 0x000fe20003800200 */
[----:B------:R-:W2:Y:S01]  /*1560*/  LDCU UR4, c[0x0][0x394] ;  /* 0x00007280ff0477ac */ /* 0x000ea20008000800 */
[----:B------:R-:W3:Y:S01]  /*1570*/  LDCU UR8, c[0x0][0x390] ;  /* 0x00007200ff0877ac */ /* 0x000ee20008000800 */
[----:B0-----:R-:W-:Y:S01]  /*1580*/  VIADD R5, R5, UR5 ;  /* 0x0000000505057c36 */ /* 0x001fe20008000000 */
[----:B------:R-:W-:-:S03]  /*1590*/  UMOV UR5, 0x3eb0c6f7 ;  /* 0x3eb0c6f700057882 */ /* 0x000fc60000000000 */
[----:B--2---:R-:W0:Y:S01]  /*15a0*/  F2F.F64.F32 R12, UR4 ;  /* 0x00000004000c7d10 */ /* 0x004e220008201800 */
[----:B------:R-:W-:Y:S01]  /*15b0*/  LOP3.LUT R6, R5, 0x60, RZ, 0xc0, !PT ;  /* 0x0000006005067812 */ /* 0x000fe200078ec0ff */
[----:B------:R-:W-:Y:S02]  /*15c0*/  UMOV UR4, 0xa0b5ed8d ;  /* 0xa0b5ed8d00047882 */ /* 0x000fe40000000000 */
[----:B-1----:R-:W-:Y:S01]  /*15d0*/  DADD R10, R10, UR4 ;  /* 0x000000040a0a7e29 */ /* 0x002fe20008000000 */
[----:B------:R-:W-:-:S13]  /*15e0*/  ISETP.NE.AND P0, PT, R6, 0x60, PT ;  /* 0x000000600600780c */ /* 0x000fda0003f05270 */
[----:B0--3--:R-:W-:Y:S05]  /*15f0*/  @!P0 BRA `(.L_x_25) ;  /* 0x0000000000cc8947 */ /* 0x009fea0003800000 */
[----:B------:R-:W0:Y:S01]  /*1600*/  LDCU.64 UR4, c[0x0][0x380] ;  /* 0x00007000ff0477ac */ /* 0x000e220008000a00 */
[----:B------:R-:W1:Y:S01]  /*1610*/  LDC.64 R8, c[0x0][0x388] ;  /* 0x0000e200ff087b82 */ /* 0x000e620000000a00 */
[----:B------:R-:W-:Y:S01]  /*1620*/  LEA.HI R0, R5, 0x1, RZ, 0x1b ;  /* 0x0000000105007811 */ /* 0x000fe200078fd8ff */
[----:B------:R-:W-:-:S03]  /*1630*/  IMAD.WIDE.U32 R16, R3, 0x4, R14 ;  /* 0x0000000403107825 */ /* 0x000fc600078e000e */
[C---:B------:R-:W-:Y:S01]  /*1640*/  SHF.L.U32 R18, R0.reuse, 0x5, RZ ;  /* 0x0000000500127819 */ /* 0x040fe200000006ff */
[C---:B------:R-:W-:Y:S01]  /*1650*/  IMAD.IADD R7, R3.reuse, 0x1, R2 ;  /* 0x0000000103077824 */ /* 0x040fe200078e0202 */
[----:B------:R-:W-:Y:S02]  /*1660*/  LOP3.LUT R0, R0, 0x3, RZ, 0xc0, !PT ;  /* 0x0000000300007812 */ /* 0x000fe400078ec0ff */
[----:B------:R-:W-:-:S03]  /*1670*/  LOP3.LUT R3, R3, 0x60, R18, 0xf8, !PT ;  /* 0x0000006003037812 */ /* 0x000fc600078ef812 */
[----:B------:R-:W-:Y:S01]  /*1680*/  IMAD.MOV R32, RZ, RZ, -R0 ;  /* 0x000000ffff207224 */ /* 0x000fe200078e0a00 */
[----:B0-----:R-:W-:-:S04]  /*1690*/  IADD3 R6, P0, PT, R16, UR4, RZ ;  /* 0x0000000410067c10 */ /* 0x001fc8000ff1e0ff */
[----:B------:R-:W-:-:S09]  /*16a0*/  IADD3.X R33, PT, PT, R17, UR5, RZ, P0, !PT ;  /* 0x0000000511217c10 */ /* 0x000fd200087fe4ff */
.L_x_28:
[----:B------:R-:W-:Y:S01]  /*16b0*/  MOV R22, R6 ;  /* 0x0000000600167202 */ /* 0x000fe20000000f00 */
[----:B------:R-:W-:-:S05]  /*16c0*/  IMAD.MOV.U32 R23, RZ, RZ, R33 ;  /* 0x000000ffff177224 */ /* 0x000fca00078e0021 */
[----:B------:R-:W2:Y:S01]  /*16d0*/  LDG.E R21, desc[UR6][R22.64] ;  /* 0x0000000616157981 */ /* 0x000ea2000c1e1900 */
[----:B0-----:R-:W0:Y:S01]  /*16e0*/  MUFU.RCP64H R17, R11 ;  /* 0x0000000b00117308 */ /* 0x001e220000001800 */
[----:B------:R-:W-:Y:S01]  /*16f0*/  IMAD.MOV.U32 R16, RZ, RZ, 0x1 ;  /* 0x00000001ff107424 */ /* 0x000fe200078e00ff */
[----:B------:R-:W-:Y:S05]  /*1700*/  BSSY.RECONVERGENT B1, `(.L_x_26) ;  /* 0x0000019000017945 */ /* 0x000fea0003800200 */
[----:B0-----:R-:W-:-:S08]  /*1710*/  DFMA R18, -R10, R16, 1 ;  /* 0x3ff000000a12742b */ /* 0x001fd00000000110 */
[----:B------:R-:W-:-:S08]  /*1720*/  DFMA R18, R18, R18, R18 ;  /* 0x000000121212722b */ /* 0x000fd00000000012 */
[----:B------:R-:W-:-:S08]  /*1730*/  DFMA R18, R16, R18, R16 ;  /* 0x000000121012722b */ /* 0x000fd00000000010 */
[----:B------:R-:W-:-:S08]  /*1740*/  DFMA R16, -R10, R18, 1 ;  /* 0x3ff000000a10742b */ /* 0x000fd00000000112 */
[----:B------:R-:W-:Y:S01]  /*1750*/  DFMA R16, R18, R16, R18 ;  /* 0x000000101210722b */ /* 0x000fe20000000012 */
[----:B--2---:R-:W-:-:S04]  /*1760*/  FADD R21, R21, -R4 ;  /* 0x8000000415157221 */ /* 0x004fc80000000000 */
[----:B------:R-:W-:-:S06]  /*1770*/  FMUL R21, R21, UR8 ;  /* 0x0000000815157c20 */ /* 0x000fcc0008400000 */
[----:B------:R-:W0:Y:S02]  /*1780*/  F2F.F64.F32 R20, R21 ;  /* 0x0000001500147310 */ /* 0x000e240000201800 */
[----:B0-----:R-:W-:Y:S01]  /*1790*/  DMUL R18, R20, R16 ;  /* 0x0000001014127228 */ /* 0x001fe20000000000 */
[----:B------:R-:W-:-:S07]  /*17a0*/  FSETP.GEU.AND P1, PT, |R21|, 6.5827683646048100446e-37, PT ;  /* 0x036000001500780b */ /* 0x000fce0003f2e200 */
[----:B------:R-:W-:-:S08]  /*17b0*/  DFMA R22, -R10, R18, R20 ;  /* 0x000000120a16722b */ /* 0x000fd00000000114 */
[----:B------:R-:W-:Y:S01]  /*17c0*/  DFMA R18, R16, R22, R18 ;  /* 0x000000161012722b */ /* 0x000fe20000000012 */
[----:B-1----:R-:W-:-:S09]  /*17d0*/  IMAD.WIDE R16, R7, 0x4, R8 ;  /* 0x0000000407107825 */ /* 0x002fd200078e0208 */
[----:B------:R-:W-:-:S05]  /*17e0*/  FFMA R0, RZ, R11, R19 ;  /* 0x0000000bff007223 */ /* 0x000fca0000000013 */
[----:B------:R-:W-:-:S13]  /*17f0*/  FSETP.GT.AND P0, PT, |R0|, 1.469367938527859385e-39, PT ;  /* 0x001000000000780b */ /* 0x000fda0003f04200 */
[----:B------:R-:W-:Y:S05]  /*1800*/  @P0 BRA P1, `(.L_x_27) ;  /* 0x0000000000200947 */ /* 0x000fea0000800000 */
[----:B------:R-:W-:Y:S01]  /*1810*/  MOV R18, R20 ;  /* 0x0000001400127202 */ /* 0x000fe20000000f00 */
[----:B------:R-:W-:Y:S01]  /*1820*/  IMAD.MOV.U32 R19, RZ, RZ, R21 ;  /* 0x000000ffff137224 */ /* 0x000fe200078e0015 */
[----:B------:R-:W-:Y:S01]  /*1830*/  MOV R23, R11 ;  /* 0x0000000b00177202 */ /* 0x000fe20000000f00 */
[----:B------:R-:W-:Y:S01]  /*1840*/  IMAD.MOV.U32 R22, RZ, RZ, R10 ;  /* 0x000000ffff167224 */ /* 0x000fe200078e000a */
[----:B------:R-:W-:-:S07]  /*1850*/  MOV R0, 0x1870 ;  /* 0x0000187000007802 */ /* 0x000fce0000000f00 */
[----:B------:R-:W-:Y:S05]  /*1860*/  CALL.REL.NOINC `($__internal_0_$__cuda_sm20_div_rn_f64_full) ;  /* 0x00000008005c7944 */ /* 0x000fea0003c00000 */
[----:B------:R-:W-:Y:S01]  /*1870*/  IMAD.MOV.U32 R18, RZ, RZ, R28 ;  /* 0x000000ffff127224 */ /* 0x000fe200078e001c */
[----:B------:R-:W-:-:S07]  /*1880*/  MOV R19, R29 ;  /* 0x0000001d00137202 */ /* 0x000fce0000000f00 */
.L_x_27:
[----:B------:R-:W-:Y:S05]  /*1890*/  BSYNC.RECONVERGENT B1 ;  /* 0x0000000000017941 */ /* 0x000fea0003800200 */
.L_x_26:
[----:B------:R-:W-:Y:S01]  /*18a0*/  DADD R18, R12, R18 ;  /* 0x000000000c127229 */ /* 0x000fe20000000012 */
[----:B------:R-:W-:Y:S01]  /*18b0*/  VIADD R32, R32, 0x1 ;  /* 0x0000000120207836 */ /* 0x000fe20000000000 */
[----:B------:R-:W-:Y:S02]  /*18c0*/  IADD3 R6, P1, PT, R6, 0x80, RZ ;  /* 0x0000008006067810 */ /* 0x000fe40007f3e0ff */
[----:B------:R-:W-:Y:S02]  /*18d0*/  IADD3 R7, PT, PT, R7, 0x20, RZ ;  /* 0x0000002007077810 */ /* 0x000fe40007ffe0ff */
[----:B------:R-:W-:Y:S01]  /*18e0*/  ISETP.NE.AND P0, PT, R32, RZ, PT ;  /* 0x000000ff2000720c */ /* 0x000fe20003f05270 */
[----:B------:R-:W-:-:S03]  /*18f0*/  IMAD.X R33, RZ, RZ, R33, P1 ;  /* 0x000000ffff217224 */ /* 0x000fc600008e0621 */
[----:B------:R-:W0:Y:S02]  /*1900*/  F2F.F32.F64 R19, R18 ;  /* 0x0000001200137310 */ /* 0x000e240000301000 */
[----:B0-----:R0:W-:Y:S07]  /*1910*/  STG.E desc[UR6][R16.64], R19 ;  /* 0x0000001310007986 */ /* 0x0011ee000c101906 */
[----:B------:R-:W-:Y:S05]  /*1920*/  @P0 BRA `(.L_x_28) ;  /* 0xfffffffc00600947 */ /* 0x000fea000383ffff */
.L_x_25:
[----:B------:R-:W-:Y:S05]  /*1930*/  BSYNC.RECONVERGENT B0 ;  /* 0x0000000000007941 */ /* 0x000fea0003800200 */
.L_x_24:
[----:B------:R-:W-:-:S13]  /*1940*/  ISETP.GE.U32.AND P0, PT, R5, 0x60, PT ;  /* 0x000000600500780c */ /* 0x000fda0003f06070 */
[----:B------:R-:W-:Y:S05]  /*1950*/  @!P0 EXIT ;  /* 0x000000000000894d */ /* 0x000fea0003800000 */
[----:B------:R-:W1:Y:S01]  /*1960*/  LDCU.128 UR8, c[0x0][0x380] ;  /* 0x00007000ff0877ac */ /* 0x000e620008000c00 */
[C---:B------:R-:W-:Y:S01]  /*1970*/  IMAD.WIDE.U32 R14, R3.reuse, 0x4, R14 ;  /* 0x00000004030e7825 */ /* 0x040fe200078e000e */
[----:B------:R-:W-:Y:S01]  /*1980*/  IADD3 R2, PT, PT, R3, R2, RZ ;  /* 0x0000000203027210 */ /* 0x000fe20007ffe0ff */
[----:B------:R-:W2:Y:S01]  /*1990*/  LDCU UR12, c[0x0][0x390] ;  /* 0x00007200ff0c77ac */ /* 0x000ea20008000800 */
[----:B------:R-:W3:Y:S01]  /*19a0*/  LDCU UR13, c[0x0][0x39c] ;  /* 0x00007380ff0d77ac */ /* 0x000ee20008000800 */
[----:B-1----:R-:W-:Y:S01]  /*19b0*/  IADD3 R8, P1, PT, R14, UR8, RZ ;  /* 0x000000080e087c10 */ /* 0x002fe2000ff3e0ff */
[----:B------:R-:W-:-:S03]  /*19c0*/  UIADD3 UR4, UP0, UPT, UR10, 0x100, URZ ;  /* 0x000001000a047890 */ /* 0x000fc6000ff1e0ff */
[----:B------:R-:W-:Y:S01]  /*19d0*/  IADD3 R8, P0, PT, R8, 0x100, RZ ;  /* 0x0000010008087810 */ /* 0x000fe20007f1e0ff */
[----:B------:R-:W-:-:S03]  /*19e0*/  UIADD3.X UR5, UPT, UPT, URZ, UR11, URZ, UP0, !UPT ;  /* 0x0000000bff057290 */ /* 0x000fc600087fe4ff */
[----:B--23--:R-:W-:-:S09]  /*19f0*/  IADD3.X R9, PT, PT, RZ, UR9, R15, P0, P1 ;  /* 0x00000009ff097c10 */ /* 0x00cfd200087e240f */
.L_x_37:
[----:B------:R-:W2:Y:S01]  /*1a00*/  LDG.E R5, desc[UR6][R8.64+-0x100] ;  /* 0xffff000608057981 */ /* 0x000ea2000c1e1900 */
[----:B-1----:R-:W1:Y:S01]  /*1a10*/  MUFU.RCP64H R7, R11 ;  /* 0x0000000b00077308 */ /* 0x002e620000001800 */
[----:B------:R-:W-:Y:S01]  /*1a20*/  IMAD.MOV.U32 R6, RZ, RZ, 0x1 ;  /* 0x00000001ff067424 */ /* 0x000fe200078e00ff */
[----:B------:R-:W-:Y:S05]  /*1a30*/  BSSY.RECONVERGENT B0, `(.L_x_29) ;  /* 0x0000019000007945 */ /* 0x000fea0003800200 */
[----:B-1----:R-:W-:-:S08]  /*1a40*/  DFMA R14, -R10, R6, 1 ;  /* 0x3ff000000a0e742b */ /* 0x002fd00000000106 */
[----:B------:R-:W-:-:S08]  /*1a50*/  DFMA R14, R14, R14, R14 ;  /* 0x0000000e0e0e722b */ /* 0x000fd0000000000e */
[----:B------:R-:W-:-:S08]  /*1a60*/  DFMA R14, R6, R14, R6 ;  /* 0x0000000e060e722b */ /* 0x000fd00000000006 */
[----:B------:R-:W-:-:S08]  /*1a70*/  DFMA R6, -R10, R14, 1 ;  /* 0x3ff000000a06742b */ /* 0x000fd0000000010e */
[----:B0-----:R-:W-:Y:S01]  /*1a80*/  DFMA R16, R14, R6, R14 ;  /* 0x000000060e10722b */ /* 0x001fe2000000000e */
[----:B--2---:R-:W-:-:S04]  /*1a90*/  FADD R5, R5, -R4 ;  /* 0x8000000405057221 */ /* 0x004fc80000000000 */
[----:B------:R-:W-:-:S04]  /*1aa0*/  FMUL R5, R5, UR12 ;  /* 0x0000000c05057c20 */ /* 0x000fc80008400000 */
[----:B------:R-:W0:Y:S02]  /*1ab0*/  F2F.F64.F32 R18, R5 ;  /* 0x0000000500127310 */ /* 0x000e240000201800 */
[----:B0-----:R-:W-:Y:S01]  /*1ac0*/  DMUL R14, R16, R18 ;  /* 0x00000012100e7228 */ /* 0x001fe20000000000 */
[----:B------:R-:W-:-:S07]  /*1ad0*/  FSETP.GEU.AND P1, PT, |R19|, 6.5827683646048100446e-37, PT ;  /* 0x036000001300780b */ /* 0x000fce0003f2e200 */
[----:B------:R-:W-:-:S08]  /*1ae0*/  DFMA R6, -R10, R14, R18 ;  /* 0x0000000e0a06722b */ /* 0x000fd00000000112 */
[----:B------:R-:W-:Y:S01]  /*1af0*/  DFMA R14, R16, R6, R14 ;  /* 0x00000006100e722b */ /* 0x000fe2000000000e */
[----:B------:R-:W-:Y:S01]  /*1b00*/  MOV R6, UR4 ;  /* 0x0000000400067c02 */ /* 0x000fe20008000f00 */
[----:B------:R-:W-:-:S04]  /*1b10*/  IMAD.U32 R7, RZ, RZ, UR5 ;  /* 0x00000005ff077e24 */ /* 0x000fc8000f8e00ff */
[----:B------:R-:W-:-:S04]  /*1b20*/  IMAD.WIDE R6, R2, 0x4, R6 ;  /* 0x0000000402067825 */ /* 0x000fc800078e0206 */
[----:B------:R-:W-:-:S05]  /*1b30*/  FFMA R0, RZ, R11, R15 ;  /* 0x0000000bff007223 */ /* 0x000fca000000000f */
[----:B------:R-:W-:-:S13]  /*1b40*/  FSETP.GT.AND P0, PT, |R0|, 1.469367938527859385e-39, PT ;  /* 0x001000000000780b */ /* 0x000fda0003f04200 */
[----:B------:R-:W-:Y:S05]  /*1b50*/  @P0 BRA P1, `(.L_x_30) ;  /* 0x0000000000180947 */ /* 0x000fea0000800000 */
[----:B------:R-:W-:Y:S01]  /*1b60*/  MOV R22, R10 ;  /* 0x0000000a00167202 */ /* 0x000fe20000000f00 */
[----:B------:R-:W-:Y:S01]  /*1b70*/  IMAD.MOV.U32 R23, RZ, RZ, R11 ;  /* 0x000000ffff177224 */ /* 0x000fe200078e000b */
[----:B------:R-:W-:-:S07]  /*1b80*/  MOV R0, 0x1ba0 ;  /* 0x00001ba000007802 */ /* 0x000fce0000000f00 */
[----:B------:R-:W-:Y:S05]  /*1b90*/  CALL.REL.NOINC `($__internal_0_$__cuda_sm20_div_rn_f64_full) ;  /* 0x0000000400907944 */ /* 0x000fea0003c00000 */
[----:B------:R-:W-:Y:S01]  /*1ba0*/  MOV R14, R28 ;  /* 0x0000001c000e7202 */ /* 0x000fe20000000f00 */
[----:B------:R-:W-:-:S07]  /*1bb0*/  IMAD.MOV.U32 R15, RZ, RZ, R29 ;  /* 0x000000ffff0f7224 */ /* 0x000fce00078e001d */
.L_x_30:
[----:B------:R-:W-:Y:S05]  /*1bc0*/  BSYNC.RECONVERGENT B0 ;  /* 0x0000000000007941 */ /* 0x000fea0003800200 */
.L_x_29:
[----:B------:R-:W-:-:S10]  /*1bd0*/  DADD R14, R12, R14 ;  /* 0x000000000c0e7229 */ /* 0x000fd4000000000e */
[----:B------:R-:W0:Y:S02]  /*1be0*/  F2F.F32.F64 R15, R14 ;  /* 0x0000000e000f7310 */ /* 0x000e240000301000 */
[----:B0-----:R0:W-:Y:S04]  /*1bf0*/  STG.E desc[UR6][R6.64+-0x100], R15 ;  /* 0xffff000f06007986 */ /* 0x0011e8000c101906 */
[----:B------:R-:W2:Y:S02]  /*1c00*/  LDG.E R5, desc[UR6][R8.64+-0x80] ;  /* 0xffff800608057981 */ /* 0x000ea4000c1e1900 */
[----:B------:R-:W1:Y:S01]  /*1c10*/  MUFU.RCP64H R17, R11 ;  /* 0x0000000b00117308 */ /* 0x000e620000001800 */
[----:B------:R-:W-:Y:S01]  /*1c20*/  MOV R16, 0x1 ;  /* 0x0000000100107802 */ /* 0x000fe20000000f00 */
[----:B------:R-:W-:Y:S05]  /*1c30*/  BSSY.RECONVERGENT B0, `(.L_x_31) ;  /* 0x0000016000007945 */ /* 0x000fea0003800200 */
[----:B-1----:R-:W-:-:S08]  /*1c40*/  DFMA R18, -R10, R16, 1 ;  /* 0x3ff000000a12742b */ /* 0x002fd00000000110 */
[----:B------:R-:W-:-:S08]  /*1c50*/  DFMA R18, R18, R18, R18 ;  /* 0x000000121212722b */ /* 0x000fd00000000012 */
[----:B------:R-:W-:-:S08]  /*1c60*/  DFMA R16, R16, R18, R16 ;  /* 0x000000121010722b */ /* 0x000fd00000000010 */
[----:B------:R-:W-:-:S08]  /*1c70*/  DFMA R20, -R10, R16, 1 ;  /* 0x3ff000000a14742b */ /* 0x000fd00000000110 */
[----:B------:R-:W-:Y:S01]  /*1c80*/  DFMA R20, R16, R20, R16 ;  /* 0x000000141014722b */ /* 0x000fe20000000010 */
[----:B--2---:R-:W-:-:S04]  /*1c90*/  FADD R5, R5, -R4 ;  /* 0x8000000405057221 */ /* 0x004fc80000000000 */
[----:B------:R-:W-:-:S04]  /*1ca0*/  FMUL R5, R5, UR12 ;  /* 0x0000000c05057c20 */ /* 0x000fc80008400000 */
[----:B------:R-:W0:Y:S02]  /*1cb0*/  F2F.F64.F32 R18, R5 ;  /* 0x0000000500127310 */ /* 0x000e240000201800 */
[----:B0-----:R-:W-:Y:S01]  /*1cc0*/  DMUL R14, R20, R18 ;  /* 0x00000012140e7228 */ /* 0x001fe20000000000 */
[----:B------:R-:W-:-:S07]  /*1cd0*/  FSETP.GEU.AND P1, PT, |R19|, 6.5827683646048100446e-37, PT ;  /* 0x036000001300780b */ /* 0x000fce0003f2e200 */
[----:B------:R-:W-:-:S08]  /*1ce0*/  DFMA R16, -R10, R14, R18 ;  /* 0x0000000e0a10722b */ /* 0x000fd00000000112 */
[----:B------:R-:W-:-:S10]  /*1cf0*/  DFMA R14, R20, R16, R14 ;  /* 0x00000010140e722b */ /* 0x000fd4000000000e */
[----:B------:R-:W-:-:S05]  /*1d00*/  FFMA R0, RZ, R11, R15 ;  /* 0x0000000bff007223 */ /* 0x000fca000000000f */
[----:B------:R-:W-:-:S13]  /*1d10*/  FSETP.GT.AND P0, PT, |R0|, 1.469367938527859385e-39, PT ;  /* 0x001000000000780b */ /* 0x000fda0003f04200 */
[----:B------:R-:W-:Y:S05]  /*1d20*/  @P0 BRA P1, `(.L_x_32) ;  /* 0x0000000000180947 */ /* 0x000fea0000800000 */
[----:B------:R-:W-:Y:S01]  /*1d30*/  IMAD.MOV.U32 R22, RZ, RZ, R10 ;  /* 0x000000ffff167224 */ /* 0x000fe200078e000a */
[----:B------:R-:W-:Y:S02]  /*1d40*/  MOV R23, R11 ;  /* 0x0000000b00177202 */ /* 0x000fe40000000f00 */
[----:B------:R-:W-:-:S07]  /*1d50*/  MOV R0, 0x1d70 ;  /* 0x00001d7000007802 */ /* 0x000fce0000000f00 */
[----:B------:R-:W-:Y:S05]  /*1d60*/  CALL.REL.NOINC `($__internal_0_$__cuda_sm20_div_rn_f64_full) ;  /* 0x00000004001c7944 */ /* 0x000fea0003c00000 */
[----:B------:R-:W-:Y:S01]  /*1d70*/  IMAD.MOV.U32 R14, RZ, RZ, R28 ;  /* 0x000000ffff0e7224 */ /* 0x000fe200078e001c */
[----:B------:R-:W-:-:S07]  /*1d80*/  MOV R15, R29 ;  /* 0x0000001d000f7202 */ /* 0x000fce0000000f00 */
.L_x_32:
[----:B------:R-:W-:Y:S05]  /*1d90*/  BSYNC.RECONVERGENT B0 ;  /* 0x0000000000007941 */ /* 0x000fea0003800200 */
.L_x_31:
[----:B------:R-:W-:-:S10]  /*1da0*/  DADD R14, R12, R14 ;  /* 0x000000000c0e7229 */ /* 0x000fd4000000000e */
[----:B------:R-:W0:Y:S02]  /*1db0*/  F2F.F32.F64 R15, R14 ;  /* 0x0000000e000f7310 */ /* 0x000e240000301000 */
[----:B0-----:R0:W-:Y:S04]  /*1dc0*/  STG.E desc[UR6][R6.64+-0x80], R15 ;  /* 0xffff800f06007986 */ /* 0x0011e8000c101906 */
[----:B------:R-:W2:Y:S02]  /*1dd0*/  LDG.E R5, desc[UR6][R8.64] ;  /* 0x0000000608057981 */ /* 0x000ea4000c1e1900 */
[----:B------:R-:W1:Y:S01]  /*1de0*/  MUFU.RCP64H R17, R11 ;  /* 0x0000000b00117308 */ /* 0x000e620000001800 */
[----:B------:R-:W-:Y:S01]  /*1df0*/  IMAD.MOV.U32 R16, RZ, RZ, 0x1 ;  /* 0x00000001ff107424 */ /* 0x000fe200078e00ff */
        /* <DEDUP_REMOVED lines=22> */
.L_x_34:
[----:B------:R-:W-:Y:S05]  /*1f60*/  BSYNC.RECONVERGENT B0 ;  /* 0x0000000000007941 */ /* 0x000fea0003800200 */
.L_x_33:
        /* <DEDUP_REMOVED lines=28> */
.L_x_36:
[----:B------:R-:W-:Y:S05]  /*2130*/  BSYNC.RECONVERGENT B0 ;  /* 0x0000000000007941 */ /* 0x000fea0003800200 */
.L_x_35:
[----:B------:R-:W-:Y:S01]  /*2140*/  DADD R14, R12, R14 ;  /* 0x000000000c0e7229 */ /* 0x000fe2000000000e */
[----:B------:R-:W-:Y:S01]  /*2150*/  VIADD R3, R3, 0x80 ;  /* 0x0000008003037836 */ /* 0x000fe20000000000 */
[----:B------:R-:W-:Y:S01]  /*2160*/  IADD3 R8, P1, PT, R8, 0x200, RZ ;  /* 0x0000020008087810 */ /* 0x000fe20007f3e0ff */
[----:B------:R-:W-:-:S03]  /*2170*/  VIADD R2, R2, 0x80 ;  /* 0x0000008002027836 */ /* 0x000fc60000000000 */
[----:B------:R-:W-:Y:S02]  /*2180*/  ISETP.GE.AND P0, PT, R3, UR13, PT ;  /* 0x0000000d03007c0c */ /* 0x000fe4000bf06270 */
[----:B------:R-:W-:Y:S02]  /*2190*/  IADD3.X R9, PT, PT, RZ, R9, RZ, P1, !PT ;  /* 0x00000009ff097210 */ /* 0x000fe40000ffe4ff */
[----:B------:R-:W0:Y:S02]  /*21a0*/  F2F.F32.F64 R15, R14 ;  /* 0x0000000e000f7310 */ /* 0x000e240000301000 */
[----:B0-----:R1:W-:Y:S07]  /*21b0*/  STG.E desc[UR6][R6.64+0x80], R15 ;  /* 0x0000800f06007986 */ /* 0x0013ee000c101906 */
[----:B------:R-:W-:Y:S05]  /*21c0*/  @!P0 BRA `(.L_x_37) ;  /* 0xfffffff8000c8947 */ /* 0x000fea000383ffff */
[----:B------:R-:W-:Y:S05]  /*21d0*/  EXIT ;  /* 0x000000000000794d */ /* 0x000fea0003800000 */
        .weak           $__internal_0_$__cuda_sm20_div_rn_f64_full
        .type           $__internal_0_$__cuda_sm20_div_rn_f64_full,@function
        .size           $__internal_0_$__cuda_sm20_div_rn_f64_full,($__internal_1_$__cuda_sm20_sqrt_rn_f32_slowpath - $__internal_0_$__cuda_sm20_div_rn_f64_full)
$__internal_0_$__cuda_sm20_div_rn_f64_full:
[----:B------:R-:W-:Y:S01]  /*21e0*/  FSETP.GEU.AND P2, PT, |R19|, 1.469367938527859385e-39, PT ;  /* 0x001000001300780b */ /* 0x000fe20003f4e200 */
[----:B------:R-:W-:Y:S01]  /*21f0*/  IMAD.MOV.U32 R35, RZ, RZ, 0x1ca00000 ;  /* 0x1ca00000ff237424 */ /* 0x000fe200078e00ff */
[C---:B------:R-:W-:Y:S01]  /*2200*/  FSETP.GEU.AND P0, PT, |R23|.reuse, 1.469367938527859385e-39, PT ;  /* 0x001000001700780b */ /* 0x040fe20003f0e200 */
[----:B------:R-:W-:Y:S01]  /*2210*/  BSSY.RECONVERGENT B2, `(.L_x_38) ;  /* 0x0000054000027945 */ /* 0x000fe20003800200 */
[----:B------:R-:W-:Y:S02]  /*2220*/  LOP3.LUT R20, R23, 0x800fffff, RZ, 0xc0, !PT ;  /* 0x800fffff17147812 */ /* 0x000fe400078ec0ff */
[----:B------:R-:W-:Y:S02]  /*2230*/  LOP3.LUT R34, R19, 0x7ff00000, RZ, 0xc0, !PT ;  /* 0x7ff0000013227812 */ /* 0x000fe400078ec0ff */
[----:B------:R-:W-:Y:S02]  /*2240*/  LOP3.LUT R21, R20, 0x3ff00000, RZ, 0xfc, !PT ;  /* 0x3ff0000014157812 */ /* 0x000fe400078efcff */
[----:B------:R-:W-:-:S02]  /*2250*/  MOV R20, R22 ;  /* 0x0000001600147202 */ /* 0x000fc40000000f00 */
[C---:B------:R-:W-:Y:S01]  /*2260*/  LOP3.LUT R37, R23.reuse, 0x7ff00000, RZ, 0xc0, !PT ;  /* 0x7ff0000017257812 */ /* 0x040fe200078ec0ff */
[----:B------:R-:W-:Y:S01]  /*2270*/  @!P2 IMAD.MOV.U32 R26, RZ, RZ, RZ ;  /* 0x000000ffff1aa224 */ /* 0x000fe200078e00ff */
[----:B------:R-:W-:Y:S01]  /*2280*/  @!P2 LOP3.LUT R25, R23, 0x7ff00000, RZ, 0xc0, !PT ;  /* 0x7ff000001719a812 */ /* 0x000fe200078ec0ff */
[----:B------:R-:W-:Y:S01]  /*2290*/  @!P0 DMUL R20, R22, 8.98846567431157953865e+307 ;  /* 0x7fe0000016148828 */ /* 0x000fe20000000000 */
[C---:B------:R-:W-:Y:S02]  /*22a0*/  ISETP.GE.U32.AND P1, PT, R34.reuse, R37, PT ;  /* 0x000000252200720c */ /* 0x040fe40003f26070 */
[----:B------:R-:W-:Y:S02]  /*22b0*/  @!P2 ISETP.GE.U32.AND P3, PT, R34, R25, PT ;  /* 0x000000192200a20c */ /* 0x000fe40003f66070 */
[C---:B------:R-:W-:Y:S01]  /*22c0*/  SEL R25, R35.reuse, 0x63400000, !P1 ;  /* 0x6340000023197807 */ /* 0x040fe20004800000 */
[----:B------:R-:W0:Y:S01]  /*22d0*/  MUFU.RCP64H R29, R21 ;  /* 0x00000015001d7308 */ /* 0x000e220000001800 */
[----:B------:R-:W-:-:S02]  /*22e0*/  @!P2 SEL R27, R35, 0x63400000, !P3 ;  /* 0x63400000231ba807 */ /* 0x000fc40005800000 */
[--C-:B------:R-:W-:Y:S02]  /*22f0*/  LOP3.LUT R25, R25, 0x800fffff, R19.reuse, 0xf8, !PT ;  /* 0x800fffff19197812 */ /* 0x100fe400078ef813 */
[----:B------:R-:W-:Y:S02]  /*2300*/  @!P2 LOP3.LUT R24, R27, 0x80000000, R19, 0xf8, !PT ;  /* 0x800000001b18a812 */ /* 0x000fe400078ef813 */
[----:B------:R-:W-:Y:S02]  /*2310*/  MOV R28, 0x1 ;  /* 0x00000001001c7802 */ /* 0x000fe40000000f00 */
[----:B------:R-:W-:Y:S02]  /*2320*/  @!P2 LOP3.LUT R27, R24, 0x100000, RZ, 0xfc, !PT ;  /* 0x00100000181ba812 */ /* 0x000fe400078efcff */
[----:B------:R-:W-:Y:S02]  /*2330*/  MOV R24, R18 ;  /* 0x0000001200187202 */ /* 0x000fe40000000f00 */
[----:B------:R-:W-:-:S04]  /*2340*/  @!P0 LOP3.LUT R37, R21, 0x7ff00000, RZ, 0xc0, !PT ;  /* 0x7ff0000015258812 */ /* 0x000fc800078ec0ff */
[----:B------:R-:W-:Y:S02]  /*2350*/  @!P2 DFMA R24, R24, 2, -R26 ;  /* 0x400000001818a82b */ /* 0x000fe4000000081a */
[----:B0-----:R-:W-:-:S08]  /*2360*/  DFMA R26, R28, -R20, 1 ;  /* 0x3ff000001c1a742b */ /* 0x001fd00000000814 */
[----:B------:R-:W-:-:S08]  /*2370*/  DFMA R26, R26, R26, R26 ;  /* 0x0000001a1a1a722b */ /* 0x000fd0000000001a */
[----:B------:R-:W-:-:S08]  /*2380*/  DFMA R28, R28, R26, R28 ;  /* 0x0000001a1c1c722b */ /* 0x000fd0000000001c */
[----:B------:R-:W-:-:S08]  /*2390*/  DFMA R26, R28, -R20, 1 ;  /* 0x3ff000001c1a742b */ /* 0x000fd00000000814 */
[----:B------:R-:W-:-:S08]  /*23a0*/  DFMA R26, R28, R26, R28 ;  /* 0x0000001a1c1a722b */ /* 0x000fd0000000001c */
[----:B------:R-:W-:-:S08]  /*23b0*/  DMUL R28, R26, R24 ;  /* 0x000000181a1c7228 */ /* 0x000fd00000000000 */
[----:B------:R-:W-:-:S08]  /*23c0*/  DFMA R30, R28, -R20, R24 ;  /* 0x800000141c1e722b */ /* 0x000fd00000000018 */
[----:B------:R-:W-:Y:S01]  /*23d0*/  DFMA R30, R26, R30, R28 ;  /* 0x0000001e1a1e722b */ /* 0x000fe2000000001c */
[----:B------:R-:W-:Y:S01]  /*23e0*/  IMAD.MOV.U32 R26, RZ, RZ, R34 ;  /* 0x000000ffff1a7224 */ /* 0x000fe200078e0022 */
[----:B------:R-:W-:-:S04]  /*23f0*/  @!P2 LOP3.LUT R26, R25, 0x7ff00000, RZ, 0xc0, !PT ;  /* 0x7ff00000191aa812 */ /* 0x000fc800078ec0ff */
[----:B------:R-:W-:-:S04]  /*2400*/  IADD3 R27, PT, PT, R26, -0x1, RZ ;  /* 0xffffffff1a1b7810 */ /* 0x000fc80007ffe0ff */
[----:B------:R-:W-:Y:S01]  /*2410*/  ISETP.GT.U32.AND P0, PT, R27, 0x7feffffe, PT ;  /* 0x7feffffe1b00780c */ /* 0x000fe20003f04070 */
[----:B------:R-:W-:-:S05]  /*2420*/  VIADD R27, R37, 0xffffffff ;  /* 0xffffffff251b7836 */ /* 0x000fca0000000000 */
[----:B------:R-:W-:-:S13]  /*2430*/  ISETP.GT.U32.OR P0, PT, R27, 0x7feffffe, P0 ;  /* 0x7feffffe1b00780c */ /* 0x000fda0000704470 */
[----:B------:R-:W-:Y:S05]  /*2440*/  @P0 BRA `(.L_x_39) ;  /* 0x00000000006c0947 */ /* 0x000fea0003800000 */
[----:B------:R-:W-:-:S04]  /*2450*/  LOP3.LUT R19, R23, 0x7ff00000, RZ, 0xc0, !PT ;  /* 0x7ff0000017137812 */ /* 0x000fc800078ec0ff */
[CC--:B------:R-:W-:Y:S02]  /*2460*/  VIADDMNMX R18, R34.reuse, -R19.reuse, 0xb9600000, !PT ;  /* 0xb960000022127446 */ /* 0x0c0fe40007800913 */
[----:B------:R-:W-:Y:S02]  /*2470*/  ISETP.GE.U32.AND P0, PT, R34, R19, PT ;  /* 0x000000132200720c */ /* 0x000fe40003f06070 */
[----:B------:R-:W-:Y:S02]  /*2480*/  VIMNMX R18, PT, PT, R18, 0x46a00000, PT ;  /* 0x46a0000012127848 */ /* 0x000fe40003fe0100 */
[----:B------:R-:W-:-:S04]  /*2490*/  SEL R35, R35, 0x63400000, !P0 ;  /* 0x6340000023237807 */ /* 0x000fc80004000000 */
[----:B------:R-:W-:Y:S02]  /*24a0*/  IADD3 R26, PT, PT, -R35, R18, RZ ;  /* 0x00000012231a7210 */ /* 0x000fe40007ffe1ff */
[----:B------:R-:W-:-:S03]  /*24b0*/  MOV R18, RZ ;  /* 0x000000ff00127202 */ /* 0x000fc60000000f00 */
[----:B------:R-:W-:-:S06]  /*24c0*/  VIADD R19, R26, 0x7fe00000 ;  /* 0x7fe000001a137836 */ /* 0x000fcc0000000000 */
[----:B------:R-:W-:-:S10]  /*24d0*/  DMUL R28, R30, R18 ;  /* 0x000000121e1c7228 */ /* 0x000fd40000000000 */
[----:B------:R-:W-:-:S13]  /*24e0*/  FSETP.GTU.AND P0, PT, |R29|, 1.469367938527859385e-39, PT ;  /* 0x001000001d00780b */ /* 0x000fda0003f0c200 */
[----:B------:R-:W-:Y:S05]  /*24f0*/  @P0 BRA `(.L_x_40) ;  /* 0x0000000000940947 */ /* 0x000fea0003800000 */
[----:B------:R-:W-:-:S06]  /*2500*/  DFMA R20, R30, -R20, R24 ;  /* 0x800000141e14722b */ /* 0x000fcc0000000018 */
[----:B------:R-:W-:-:S04]  /*2510*/  IMAD.MOV.U32 R20, RZ, RZ, RZ ;  /* 0x000000ffff147224 */ /* 0x000fc800078e00ff */
[C---:B------:R-:W-:Y:S02]  /*2520*/  FSETP.NEU.AND P0, PT, R21.reuse, RZ, PT ;  /* 0x000000ff1500720b */ /* 0x040fe40003f0d000 */
[----:B------:R-:W-:-:S04]  /*2530*/  LOP3.LUT R23, R21, 0x80000000, R23, 0x48, !PT ;  /* 0x8000000015177812 */ /* 0x000fc800078e4817 */
[----:B------:R-:W-:-:S07]  /*2540*/  LOP3.LUT R21, R23, R19, RZ, 0xfc, !PT ;  /* 0x0000001317157212 */ /* 0x000fce00078efcff */
[----:B------:R-:W-:Y:S05]  /*2550*/  @!P0 BRA `(.L_x_40) ;  /* 0x00000000007c8947 */ /* 0x000fea0003800000 */
[----:B------:R-:W-:Y:S01]  /*2560*/  IADD3 R19, PT, PT, -R26, RZ, RZ ;  /* 0x000000ff1a137210 */ /* 0x000fe20007ffe1ff */
[----:B------:R-:W-:Y:S01]  /*2570*/  IMAD.MOV.U32 R18, RZ, RZ, RZ ;  /* 0x000000ffff127224 */ /* 0x000fe200078e00ff */
[----:B------:R-:W-:-:S05]  /*2580*/  DMUL.RP R20, R30, R20 ;  /* 0x000000141e147228 */ /* 0x000fca0000008000 */
[----:B------:R-:W-:-:S05]  /*2590*/  DFMA R18, R28, -R18, R30 ;  /* 0x800000121c12722b */ /* 0x000fca000000001e */
[----:B------:R-:W-:Y:S02]  /*25a0*/  LOP3.LUT R23, R21, R23, RZ, 0x3c, !PT ;  /* 0x0000001715177212 */ /* 0x000fe400078e3cff */
[----:B------:R-:W-:-:S04]  /*25b0*/  IADD3 R18, PT, PT, -R26, -0x43300000, RZ ;  /* 0xbcd000001a127810 */ /* 0x000fc80007ffe1ff */
[----:B------:R-:W-:-:S04]  /*25c0*/  FSETP.NEU.AND P0, PT, |R19|, R18, PT ;  /* 0x000000121300720b */ /* 0x000fc80003f0d200 */
[----:B------:R-:W-:Y:S02]  /*25d0*/  FSEL R28, R20, R28, !P0 ;  /* 0x0000001c141c7208 */ /* 0x000fe40004000000 */
[----:B------:R-:W-:Y:S01]  /*25e0*/  FSEL R29, R23, R29, !P0 ;  /* 0x0000001d171d7208 */ /* 0x000fe20004000000 */
[----:B------:R-:W-:Y:S06]  /*25f0*/  BRA `(.L_x_40) ;  /* 0x0000000000547947 */ /* 0x000fec0003800000 */
.L_x_39:
[----:B------:R-:W-:-:S14]  /*2600*/  DSETP.NAN.AND P0, PT, R18, R18, PT ;  /* 0x000000121200722a */ /* 0x000fdc0003f08000 */
[----:B------:R-:W-:Y:S05]  /*2610*/  @P0 BRA `(.L_x_41) ;  /* 0x0000000000440947 */ /* 0x000fea0003800000 */
[----:B------:R-:W-:-:S14]  /*2620*/  DSETP.NAN.AND P0, PT, R22, R22, PT ;  /* 0x000000161600722a */ /* 0x000fdc0003f08000 */
[----:B------:R-:W-:Y:S05]  /*2630*/  @P0 BRA `(.L_x_42) ;  /* 0x0000000000300947 */ /* 0x000fea0003800000 */
[----:B------:R-:W-:Y:S01]  /*2640*/  ISETP.NE.AND P0, PT, R26, R37, PT ;  /* 0x000000251a00720c */ /* 0x000fe20003f05270 */
[----:B------:R-:W-:Y:S01]  /*2650*/  IMAD.MOV.U32 R29, RZ, RZ, -0x80000 ;  /* 0xfff80000ff1d7424 */ /* 0x000fe200078e00ff */
[----:B------:R-:W-:-:S11]  /*2660*/  MOV R28, 0x0 ;  /* 0x00000000001c7802 */ /* 0x000fd60000000f00 */
[----:B------:R-:W-:Y:S05]  /*2670*/  @!P0 BRA `(.L_x_40) ;  /* 0x0000000000348947 */ /* 0x000fea0003800000 */
[----:B------:R-:W-:Y:S02]  /*2680*/  ISETP.NE.AND P0, PT, R26, 0x7ff00000, PT ;  /* 0x7ff000001a00780c */ /* 0x000fe40003f05270 */
[----:B------:R-:W-:Y:S02]  /*2690*/  LOP3.LUT R29, R19, 0x80000000, R23, 0x48, !PT ;  /* 0x80000000131d7812 */ /* 0x000fe400078e4817 */
[----:B------:R-:W-:-:S13]  /*26a0*/  ISETP.EQ.OR P0, PT, R37, RZ, !P0 ;  /* 0x000000ff2500720c */ /* 0x000fda0004702670 */
[----:B------:R-:W-:Y:S02]  /*26b0*/  @P0 LOP3.LUT R18, R29, 0x7ff00000, RZ, 0xfc, !PT ;  /* 0x7ff000001d120812 */ /* 0x000fe400078efcff */
[----:B------:R-:W-:Y:S01]  /*26c0*/  @!P0 MOV R28, RZ ;  /* 0x000000ff001c8202 */ /* 0x000fe20000000f00 */
[----:B------:R-:W-:Y:S01]  /*26d0*/  @P0 IMAD.MOV.U32 R28, RZ, RZ, RZ ;  /* 0x000000ffff1c0224 */ /* 0x000fe200078e00ff */
[----:B------:R-:W-:Y:S01]  /*26e0*/  @P0 MOV R29, R18 ;  /* 0x00000012001d0202 */ /* 0x000fe20000000f00 */
[----:B------:R-:W-:Y:S06]  /*26f0*/  BRA `(.L_x_40) ;  /* 0x0000000000147947 */ /* 0x000fec0003800000 */
.L_x_42:
[----:B------:R-:W-:Y:S01]  /*2700*/  LOP3.LUT R29, R23, 0x80000, RZ, 0xfc, !PT ;  /* 0x00080000171d7812 */ /* 0x000fe200078efcff */
[----:B------:R-:W-:Y:S01]  /*2710*/  IMAD.MOV.U32 R28, RZ, RZ, R22 ;  /* 0x000000ffff1c7224 */ /* 0x000fe200078e0016 */
[----:B------:R-:W-:Y:S06]  /*2720*/  BRA `(.L_x_40) ;  /* 0x0000000000087947 */ /* 0x000fec0003800000 */
.L_x_41:
[----:B------:R-:W-:Y:S02]  /*2730*/  LOP3.LUT R29, R19, 0x80000, RZ, 0xfc, !PT ;  /* 0x00080000131d7812 */ /* 0x000fe400078efcff */
[----:B------:R-:W-:-:S07]  /*2740*/  MOV R28, R18 ;  /* 0x00000012001c7202 */ /* 0x000fce0000000f00 */
.L_x_40:
[----:B------:R-:W-:Y:S05]  /*2750*/  BSYNC.RECONVERGENT B2 ;  /* 0x0000000000027941 */ /* 0x000fea0003800200 */
.L_x_38:
[----:B------:R-:W-:Y:S02]  /*2760*/  HFMA2 R19, -RZ, RZ, 0, 0 ;  /* 0x00000000ff137431 */ /* 0x000fe400000001ff */
[----:B------:R-:W-:-:S04]  /*2770*/  IMAD.MOV.U32 R18, RZ, RZ, R0 ;  /* 0x000000ffff127224 */ /* 0x000fc800078e0000 */
[----:B------:R-:W-:Y:S05]  /*2780*/  RET.REL.NODEC R18 `(_Z14layerNorm_warpIfEvPT_S1_S0_S0_ii) ;  /* 0xffffffd8121c7950 */ /* 0x000fea0003c3ffff */
        .weak           $__internal_1_$__cuda_sm20_sqrt_rn_f32_slowpath
        .type           $__internal_1_$__cuda_sm20_sqrt_rn_f32_slowpath,@function
        .size           $__internal_1_$__cuda_sm20_sqrt_rn_f32_slowpath,($__internal_2_$__cuda_sm3x_div_rn_noftz_f32_slowpath - $__internal_1_$__cuda_sm20_sqrt_rn_f32_slowpath)
$__internal_1_$__cuda_sm20_sqrt_rn_f32_slowpath:
[----:B------:R-:W-:-:S13]  /*2790*/  LOP3.LUT P0, RZ, R0, 0x7fffffff, RZ, 0xc0, !PT ;  /* 0x7fffffff00ff7812 */ /* 0x000fda000780c0ff */
[----:B------:R-:W-:Y:S01]  /*27a0*/  @!P0 IMAD.MOV.U32 R5, RZ, RZ, R0 ;  /* 0x000000ffff058224 */ /* 0x000fe200078e0000 */
[----:B------:R-:W-:Y:S06]  /*27b0*/  @!P0 BRA `(.L_x_43) ;  /* 0x0000000000448947 */ /* 0x000fec0003800000 */
[----:B------:R-:W-:-:S13]  /*27c0*/  FSETP.GEU.FTZ.AND P0, PT, R0, RZ, PT ;  /* 0x000000ff0000720b */ /* 0x000fda0003f1e000 */
[----:B------:R-:W-:Y:S01]  /*27d0*/  @!P0 MOV R5, 0x7fffffff ;  /* 0x7fffffff00058802 */ /* 0x000fe20000000f00 */
[----:B------:R-:W-:Y:S06]  /*27e0*/  @!P0 BRA `(.L_x_43) ;  /* 0x0000000000388947 */ /* 0x000fec0003800000 */
[----:B------:R-:W-:-:S13]  /*27f0*/  FSETP.GTU.FTZ.AND P0, PT, |R0|, +INF , PT ;  /* 0x7f8000000000780b */ /* 0x000fda0003f1c200 */
[----:B------:R-:W-:Y:S01]  /*2800*/  @P0 FADD.FTZ R5, R0, 1 ;  /* 0x3f80000000050421 */ /* 0x000fe20000010000 */
[----:B------:R-:W-:Y:S06]  /*2810*/  @P0 BRA `(.L_x_43) ;  /* 0x00000000002c0947 */ /* 0x000fec0003800000 */
[----:B------:R-:W-:-:S13]  /*2820*/  FSETP.NEU.FTZ.AND P0, PT, |R0|, +INF , PT ;  /* 0x7f8000000000780b */ /* 0x000fda0003f1d200 */
[----:B------:R-:W-:Y:S01]  /*2830*/  @!P0 IMAD.MOV.U32 R5, RZ, RZ, R0 ;  /* 0x000000ffff058224 */ /* 0x000fe200078e0000 */
[----:B------:R-:W-:Y:S06]  /*2840*/  @!P0 BRA `(.L_x_43) ;  /* 0x0000000000208947 */ /* 0x000fec0003800000 */
[----:B------:R-:W-:-:S04]  /*2850*/  FFMA R0, R0, 1.84467440737095516160e+19, RZ ;  /* 0x5f80000000007823 */ /* 0x000fc800000000ff */
[----:B------:R-:W0:Y:S02]  /*2860*/  MUFU.RSQ R5, R0 ;  /* 0x0000000000057308 */ /* 0x000e240000001400 */
[----:B0-----:R-:W-:Y:S01]  /*2870*/  FMUL.FTZ R7, R0, R5 ;  /* 0x0000000500077220 */ /* 0x001fe20000410000 */
[----:B------:R-:W-:-:S03]  /*2880*/  FMUL.FTZ R5, R5, 0.5 ;  /* 0x3f00000005057820 */ /* 0x000fc60000410000 */
[----:B------:R-:W-:-:S04]  /*2890*/  FADD.FTZ R6, -R7, -RZ ;  /* 0x800000ff07067221 */ /* 0x000fc80000010100 */
[----:B------:R-:W-:-:S04]  /*28a0*/  FFMA R6, R7, R6, R0 ;  /* 0x0000000607067223 */ /* 0x000fc80000000000 */
[----:B------:R-:W-:-:S04]  /*28b0*/  FFMA R5, R6, R5, R7 ;  /* 0x0000000506057223 */ /* 0x000fc80000000007 */
[----:B------:R-:W-:-:S07]  /*28c0*/  FMUL.FTZ R5, R5, 2.3283064365386962891e-10 ;  /* 0x2f80000005057820 */ /* 0x000fce0000410000 */
.L_x_43:
[----:B------:R-:W-:Y:S01]  /*28d0*/  MOV R6, R8 ;  /* 0x0000000800067202 */ /* 0x000fe20000000f00 */
[----:B------:R-:W-:-:S04]  /*28e0*/  IMAD.MOV.U32 R7, RZ, RZ, 0x0 ;  /* 0x00000000ff077424 */ /* 0x000fc800078e00ff */
[----:B------:R-:W-:Y:S05]  /*28f0*/  RET.REL.NODEC R6 `(_Z14layerNorm_warpIfEvPT_S1_S0_S0_ii) ;  /* 0xffffffd406c07950 */ /* 0x000fea0003c3ffff */
        .weak           $__internal_2_$__cuda_sm3x_div_rn_noftz_f32_slowpath
        .type           $__internal_2_$__cuda_sm3x_div_rn_noftz_f32_slowpath,@function
        .size           $__internal_2_$__cuda_sm3x_div_rn_noftz_f32_slowpath,(.L_x_55 - $__internal_2_$__cuda_sm3x_div_rn_noftz_f32_slowpath)
$__internal_2_$__cuda_sm3x_div_rn_noftz_f32_slowpath:
[----:B------:R-:W-:Y:S02]  /*2900*/  SHF.R.U32.HI R11, RZ, 0x17, R5 ;  /* 0x00000017ff0b7819 */ /* 0x000fe40000011605 */
[----:B------:R-:W-:Y:S02]  /*2910*/  SHF.R.U32.HI R9, RZ, 0x17, R0 ;  /* 0x00000017ff097819 */ /* 0x000fe40000011600 */
[----:B------:R-:W-:Y:S02]  /*2920*/  LOP3.LUT R18, R11, 0xff, RZ, 0xc0, !PT ;  /* 0x000000ff0b127812 */ /* 0x000fe400078ec0ff */
[----:B------:R-:W-:Y:S02]  /*2930*/  LOP3.LUT R16, R9, 0xff, RZ, 0xc0, !PT ;  /* 0x000000ff09107812 */ /* 0x000fe400078ec0ff */
[----:B------:R-:W-:Y:S02]  /*2940*/  IADD3 R13, PT, PT, R18, -0x1, RZ ;  /* 0xffffffff120d7810 */ /* 0x000fe40007ffe0ff */
[----:B------:R-:W-:Y:S01]  /*2950*/  MOV R9, R5 ;  /* 0x0000000500097202 */ /* 0x000fe20000000f00 */
[----:B------:R-:W-:Y:S01]  /*2960*/  VIADD R12, R16, 0xffffffff ;  /* 0xffffffff100c7836 */ /* 0x000fe20000000000 */
[----:B------:R-:W-:-:S04]  /*2970*/  ISETP.GT.U32.AND P0, PT, R13, 0xfd, PT ;  /* 0x000000fd0d00780c */ /* 0x000fc80003f04070 */
[----:B------:R-:W-:-:S13]  /*2980*/  ISETP.GT.U32.OR P0, PT, R12, 0xfd, P0 ;  /* 0x000000fd0c00780c */ /* 0x000fda0000704470 */
[----:B------:R-:W-:Y:S01]  /*2990*/  @!P0 IMAD.MOV.U32 R11, RZ, RZ, RZ ;  /* 0x000000ffff0b8224 */ /* 0x000fe200078e00ff */
[----:B------:R-:W-:Y:S06]  /*29a0*/  @!P0 BRA `(.L_x_44) ;  /* 0x00000000005c8947 */ /* 0x000fec0003800000 */
[----:B------:R-:W-:Y:S02]  /*29b0*/  FSETP.GTU.FTZ.AND P0, PT, |R0|, +INF , PT ;  /* 0x7f8000000000780b */ /* 0x000fe40003f1c200 */
[----:B------:R-:W-:-:S04]  /*29c0*/  FSETP.GTU.FTZ.AND P1, PT, |R5|, +INF , PT ;  /* 0x7f8000000500780b */ /* 0x000fc80003f3c200 */
[----:B------:R-:W-:-:S13]  /*29d0*/  PLOP3.LUT P0, PT, P0, P1, PT, 0xf8, 0x8f ;  /* 0x00000000008f781c */ /* 0x000fda0000703f70 */
[----:B------:R-:W-:Y:S05]  /*29e0*/  @P0 BRA `(.L_x_45) ;  /* 0x0000000400440947 */ /* 0x000fea0003800000 */
[----:B------:R-:W-:-:S13]  /*29f0*/  LOP3.LUT P0, RZ, R9, 0x7fffffff, R0, 0xc8, !PT ;  /* 0x7fffffff09ff7812 */ /* 0x000fda000780c800 */
[----:B------:R-:W-:Y:S05]  /*2a00*/  @!P0 BRA `(.L_x_46) ;  /* 0x0000000400348947 */ /* 0x000fea0003800000 */
[C---:B------:R-:W-:Y:S02]  /*2a10*/  FSETP.NEU.FTZ.AND P3, PT, |R0|.reuse, +INF , PT ;  /* 0x7f8000000000780b */ /* 0x040fe40003f7d200 */
[----:B------:R-:W-:Y:S02]  /*2a20*/  FSETP.NEU.FTZ.AND P1, PT, |R5|, +INF , PT ;  /* 0x7f8000000500780b */ /* 0x000fe40003f3d200 */
[----:B------:R-:W-:-:S11]  /*2a30*/  FSETP.NEU.FTZ.AND P0, PT, |R0|, +INF , PT ;  /* 0x7f8000000000780b */ /* 0x000fd60003f1d200 */
[----:B------:R-:W-:Y:S05]  /*2a40*/  @!P1 BRA !P3, `(.L_x_46) ;  /* 0x0000000400249947 */ /* 0x000fea0005800000 */
[----:B------:R-:W-:-:S04]  /*2a50*/  LOP3.LUT P3, RZ, R0, 0x7fffffff, RZ, 0xc0, !PT ;  /* 0x7fffffff00ff7812 */ /* 0x000fc8000786c0ff */
[----:B------:R-:W-:-:S13]  /*2a60*/  PLOP3.LUT P1, PT, P1, P3, PT, 0x2f, 0xf2 ;  /* 0x0000000000f2781c */ /* 0x000fda0000f26577 */
[----:B------:R-:W-:Y:S05]  /*2a70*/  @P1 BRA `(.L_x_47) ;  /* 0x0000000400101947 */ /* 0x000fea0003800000 */
[----:B------:R-:W-:-:S04]  /*2a80*/  LOP3.LUT P1, RZ, R9, 0x7fffffff, RZ, 0xc0, !PT ;  /* 0x7fffffff09ff7812 */ /* 0x000fc8000782c0ff */
[----:B------:R-:W-:-:S13]  /*2a90*/  PLOP3.LUT P0, PT, P0, P1, PT, 0x2f, 0xf2 ;  /* 0x0000000000f2781c */ /* 0x000fda0000702577 */
[----:B------:R-:W-:Y:S05]  /*2aa0*/  @P0 BRA `(.L_x_48) ;  /* 0x0000000000f80947 */ /* 0x000fea0003800000 */
[----:B------:R-:W-:Y:S02]  /*2ab0*/  ISETP.GE.AND P0, PT, R12, RZ, PT ;  /* 0x000000ff0c00720c */ /* 0x000fe40003f06270 */
[----:B------:R-:W-:-:S11]  /*2ac0*/  ISETP.GE.AND P1, PT, R13, RZ, PT ;  /* 0x000000ff0d00720c */ /* 0x000fd60003f26270 */
[----:B------:R-:W-:Y:S01]  /*2ad0*/  @P0 MOV R11, RZ ;  /* 0x000000ff000b0202 */ /* 0x000fe20000000f00 */
[----:B------:R-:W-:Y:S02]  /*2ae0*/  @!P0 IMAD.MOV.U32 R11, RZ, RZ, -0x40 ;  /* 0xffffffc0ff0b8424 */ /* 0x000fe400078e00ff */
[----:B------:R-:W-:Y:S01]  /*2af0*/  @!P0 FFMA R0, R0, 1.84467440737095516160e+19, RZ ;  /* 0x5f80000000008823 */ /* 0x000fe200000000ff */
[----:B------:R-:W-:Y:S02]  /*2b00*/  @!P1 FFMA R9, R5, 1.84467440737095516160e+19, RZ ;  /* 0x5f80000005099823 */ /* 0x000fe400000000ff */
[----:B------:R-:W-:-:S07]  /*2b10*/  @!P1 IADD3 R11, PT, PT, R11, 0x40, RZ ;  /* 0x000000400b0b9810 */ /* 0x000fce0007ffe0ff */
.L_x_44:
[----:B------:R-:W-:-:S05]  /*2b20*/  LEA R12, R18, 0xc0800000, 0x17 ;  /* 0xc0800000120c7811 */ /* 0x000fca00078eb8ff */
[----:B------:R-:W-:Y:S01]  /*2b30*/  IMAD.IADD R12, R9, 0x1, -R12 ;  /* 0x00000001090c7824 */ /* 0x000fe200078e0a0c */
[----:B------:R-:W-:-:S03]  /*2b40*/  IADD3 R9, PT, PT, R16, -0x7f, RZ ;  /* 0xffffff8110097810 */ /* 0x000fc60007ffe0ff */
[----:B------:R0:W1:Y:S01]  /*2b50*/  MUFU.RCP R13, R12 ;  /* 0x0000000c000d7308 */ /* 0x0000620000001000 */
[----:B------:R-:W-:Y:S01]  /*2b60*/  FADD.FTZ R17, -R12, -RZ ;  /* 0x800000ff0c117221 */ /* 0x000fe20000010100 */
[C---:B------:R-:W-:Y:S01]  /*2b70*/  IMAD R0, R9.reuse, -0x800000, R0 ;  /* 0xff80000009007824 */ /* 0x040fe200078e0200 */
[----:B0-----:R-:W-:-:S05]  /*2b80*/  IADD3 R12, PT, PT, R9, 0x7f, -R18 ;  /* 0x0000007f090c7810 */ /* 0x001fca0007ffe812 */
[----:B------:R-:W-:Y:S02]  /*2b90*/  IMAD.IADD R12, R12, 0x1, R11 ;  /* 0x000000010c0c7824 */ /* 0x000fe400078e020b */
[----:B-1----:R-:W-:-:S04]  /*2ba0*/  FFMA R16, R13, R17, 1 ;  /* 0x3f8000000d107423 */ /* 0x002fc80000000011 */
[----:B------:R-:W-:-:S04]  /*2bb0*/  FFMA R20, R13, R16, R13 ;  /* 0x000000100d147223 */ /* 0x000fc8000000000d */
[----:B------:R-:W-:-:S04]  /*2bc0*/  FFMA R13, R0, R20, RZ ;  /* 0x00000014000d7223 */ /* 0x000fc800000000ff */
[----:B------:R-:W-:-:S04]  /*2bd0*/  FFMA R16, R17, R13, R0 ;  /* 0x0000000d11107223 */ /* 0x000fc80000000000 */
[----:B------:R-:W-:-:S04]  /*2be0*/  FFMA R13, R20, R16, R13 ;  /* 0x00000010140d7223 */ /* 0x000fc8000000000d */
[----:B------:R-:W-:-:S04]  /*2bf0*/  FFMA R16, R17, R13, R0 ;  /* 0x0000000d11107223 */ /* 0x000fc80000000000 */
[----:B------:R-:W-:-:S05]  /*2c00*/  FFMA R0, R20, R16, R13 ;  /* 0x0000001014007223 */ /* 0x000fca000000000d */
[----:B------:R-:W-:-:S04]  /*2c10*/  SHF.R.U32.HI R9, RZ, 0x17, R0 ;  /* 0x00000017ff097819 */ /* 0x000fc80000011600 */
[----:B------:R-:W-:-:S04]  /*2c20*/  LOP3.LUT R9, R9, 0xff, RZ, 0xc0, !PT ;  /* 0x000000ff09097812 */ /* 0x000fc800078ec0ff */
[----:B------:R-:W-:-:S05]  /*2c30*/  IADD3 R17, PT, PT, R9, R12, RZ ;  /* 0x0000000c09117210 */ /* 0x000fca0007ffe0ff */
[----:B------:R-:W-:-:S05]  /*2c40*/  VIADD R9, R17, 0xffffffff ;  /* 0xffffffff11097836 */ /* 0x000fca0000000000 */
[----:B------:R-:W-:-:S13]  /*2c50*/  ISETP.GE.U32.AND P0, PT, R9, 0xfe, PT ;  /* 0x000000fe0900780c */ /* 0x000fda0003f06070 */
[----:B------:R-:W-:Y:S05]  /*2c60*/  @!P0 BRA `(.L_x_49) ;  /* 0x0000000000808947 */ /* 0x000fea0003800000 */
[----:B------:R-:W-:-:S13]  /*2c70*/  ISETP.GT.AND P0, PT, R17, 0xfe, PT ;  /* 0x000000fe1100780c */ /* 0x000fda0003f04270 */
[----:B------:R-:W-:Y:S05]  /*2c80*/  @P0 BRA `(.L_x_50) ;  /* 0x00000000006c0947 */ /* 0x000fea0003800000 */
[----:B------:R-:W-:-:S13]  /*2c90*/  ISETP.GE.AND P0, PT, R17, 0x1, PT ;  /* 0x000000011100780c */ /* 0x000fda0003f06270 */
[----:B------:R-:W-:Y:S05]  /*2ca0*/  @P0 BRA `(.L_x_51) ;  /* 0x0000000000980947 */ /* 0x000fea0003800000 */
[----:B------:R-:W-:Y:S02]  /*2cb0*/  ISETP.GE.AND P0, PT, R17, -0x18, PT ;  /* 0xffffffe81100780c */ /* 0x000fe40003f06270 */
[----:B------:R-:W-:-:S11]  /*2cc0*/  LOP3.LUT R0, R0, 0x80000000, RZ, 0xc0, !PT ;  /* 0x8000000000007812 */ /* 0x000fd600078ec0ff */
[----:B------:R-:W-:Y:S05]  /*2cd0*/  @!P0 BRA `(.L_x_51) ;  /* 0x00000000008c8947 */ /* 0x000fea0003800000 */
[CCC-:B------:R-:W-:Y:S01]  /*2ce0*/  FFMA.RZ R9, R20.reuse, R16.reuse, R13.reuse ;  /* 0x0000001014097223 */ /* 0x1c0fe2000000c00d */
[CCC-:B------:R-:W-:Y:S01]  /*2cf0*/  FFMA.RM R12, R20.reuse, R16.reuse, R13.reuse ;  /* 0x00000010140c7223 */ /* 0x1c0fe2000000400d */
[C---:B------:R-:W-:Y:S02]  /*2d00*/  ISETP.NE.AND P3, PT, R17.reuse, RZ, PT ;  /* 0x000000ff1100720c */ /* 0x040fe40003f65270 */
[----:B------:R-:W-:Y:S02]  /*2d10*/  ISETP.NE.AND P1, PT, R17, RZ, PT ;  /* 0x000000ff1100720c */ /* 0x000fe40003f25270 */
[----:B------:R-:W-:Y:S01]  /*2d20*/  LOP3.LUT R11, R9, 0x7fffff, RZ, 0xc0, !PT ;  /* 0x007fffff090b7812 */ /* 0x000fe200078ec0ff */
[----:B------:R-:W-:Y:S01]  /*2d30*/  FFMA.RP R9, R20, R16, R13 ;  /* 0x0000001014097223 */ /* 0x000fe2000000800d */
[----:B------:R-:W-:Y:S01]  /*2d40*/  IADD3 R16, PT, PT, R17, 0x20, RZ ;  /* 0x0000002011107810 */ /* 0x000fe20007ffe0ff */
[----:B------:R-:W-:Y:S01]  /*2d50*/  IMAD.MOV R13, RZ, RZ, -R17 ;  /* 0x000000ffff0d7224 */ /* 0x000fe200078e0a11 */
[----:B------:R-:W-:-:S02]  /*2d60*/  LOP3.LUT R11, R11, 0x800000, RZ, 0xfc, !PT ;  /* 0x008000000b0b7812 */ /* 0x000fc400078efcff */
[----:B------:R-:W-:Y:S02]  /*2d70*/  FSETP.NEU.FTZ.AND P0, PT, R9, R12, PT ;  /* 0x0000000c0900720b */ /* 0x000fe40003f1d000 */
[----:B------:R-:W-:Y:S02]  /*2d80*/  SHF.L.U32 R16, R11, R16, RZ ;  /* 0x000000100b107219 */ /* 0x000fe400000006ff */
[----:B------:R-:W-:Y:S02]  /*2d90*/  SEL R12, R13, RZ, P3 ;  /* 0x000000ff0d0c7207 */ /* 0x000fe40001800000 */
[----:B------:R-:W-:Y:S02]  /*2da0*/  ISETP.NE.AND P1, PT, R16, RZ, P1 ;  /* 0x000000ff1000720c */ /* 0x000fe40000f25270 */
[----:B------:R-:W-:Y:S02]  /*2db0*/  SHF.R.U32.HI R12, RZ, R12, R11 ;  /* 0x0000000cff0c7219 */ /* 0x000fe4000001160b */
[----:B------:R-:W-:-:S02]  /*2dc0*/  PLOP3.LUT P0, PT, P0, P1, PT, 0xf8, 0x8f ;  /* 0x00000000008f781c */ /* 0x000fc40000703f70 */
[----:B------:R-:W-:Y:S02]  /*2dd0*/  SHF.R.U32.HI R16, RZ, 0x1, R12 ;  /* 0x00000001ff107819 */ /* 0x000fe4000001160c */
[----:B------:R-:W-:-:S04]  /*2de0*/  SEL R9, RZ, 0x1, !P0 ;  /* 0x00000001ff097807 */ /* 0x000fc80004000000 */
[----:B------:R-:W-:-:S04]  /*2df0*/  LOP3.LUT R9, R9, 0x1, R16, 0xf8, !PT ;  /* 0x0000000109097812 */ /* 0x000fc800078ef810 */
[----:B------:R-:W-:-:S04]  /*2e00*/  LOP3.LUT R9, R9, R12, RZ, 0xc0, !PT ;  /* 0x0000000c09097212 */ /* 0x000fc800078ec0ff */
[----:B------:R-:W-:-:S04]  /*2e10*/  IADD3 R9, PT, PT, R16, R9, RZ ;  /* 0x0000000910097210 */ /* 0x000fc80007ffe0ff */
[----:B------:R-:W-:Y:S01]  /*2e20*/  LOP3.LUT R0, R9, R0, RZ, 0xfc, !PT ;  /* 0x0000000009007212 */ /* 0x000fe200078efcff */
[----:B------:R-:W-:Y:S06]  /*2e30*/  BRA `(.L_x_51) ;  /* 0x0000000000347947 */ /* 0x000fec0003800000 */
.L_x_50:
[----:B------:R-:W-:-:S04]  /*2e40*/  LOP3.LUT R0, R0, 0x80000000, RZ, 0xc0, !PT ;  /* 0x8000000000007812 */ /* 0x000fc800078ec0ff */
[----:B------:R-:W-:Y:S01]  /*2e50*/  LOP3.LUT R0, R0, 0x7f800000, RZ, 0xfc, !PT ;  /* 0x7f80000000007812 */ /* 0x000fe200078efcff */
[----:B------:R-:W-:Y:S06]  /*2e60*/  BRA `(.L_x_51) ;  /* 0x0000000000287947 */ /* 0x000fec0003800000 */
.L_x_49:
[----:B------:R-:W-:Y:S01]  /*2e70*/  IMAD R0, R12, 0x800000, R0 ;  /* 0x008000000c007824 */ /* 0x000fe200078e0200 */
[----:B------:R-:W-:Y:S06]  /*2e80*/  BRA `(.L_x_51) ;  /* 0x0000000000207947 */ /* 0x000fec0003800000 */
.L_x_48:
[----:B------:R-:W-:-:S04]  /*2e90*/  LOP3.LUT R0, R9, 0x80000000, R0, 0x48, !PT ;  /* 0x8000000009007812 */ /* 0x000fc800078e4800 */
[----:B------:R-:W-:Y:S01]  /*2ea0*/  LOP3.LUT R0, R0, 0x7f800000, RZ, 0xfc, !PT ;  /* 0x7f80000000007812 */ /* 0x000fe200078efcff */
[----:B------:R-:W-:Y:S06]  /*2eb0*/  BRA `(.L_x_51) ;  /* 0x0000000000147947 */ /* 0x000fec0003800000 */
.L_x_47:
[----:B------:R-:W-:Y:S01]  /*2ec0*/  LOP3.LUT R0, R9, 0x80000000, R0, 0x48, !PT ;  /* 0x8000000009007812 */ /* 0x000fe200078e4800 */
[----:B------:R-:W-:Y:S06]  /*2ed0*/  BRA `(.L_x_51) ;  /* 0x00000000000c7947 */ /* 0x000fec0003800000 */
.L_x_46:
[----:B------:R-:W0:Y:S01]  /*2ee0*/  MUFU.RSQ R0, -QNAN ;  /* 0xffc0000000007908 */ /* 0x000e220000001400 */
[----:B------:R-:W-:Y:S05]  /*2ef0*/  BRA `(.L_x_51) ;  /* 0x0000000000047947 */ /* 0x000fea0003800000 */
.L_x_45:
[----:B------:R-:W-:-:S07]  /*2f00*/  FADD.FTZ R0, R0, R5 ;  /* 0x0000000500007221 */ /* 0x000fce0000010000 */
.L_x_51:
[----:B------:R-:W-:-:S04]  /*2f10*/  HFMA2 R11, -RZ, RZ, 0, 0 ;  /* 0x00000000ff0b7431 */ /* 0x000fc800000001ff */
[----:B0-----:R-:W-:Y:S05]  /*2f20*/  RET.REL.NODEC R10 `(_Z14layerNorm_warpIfEvPT_S1_S0_S0_ii) ;  /* 0xffffffd00a347950 */ /* 0x001fea0003c3ffff */
.L_x_52:
[----:B------:R-:W-:-:S00]  /*2f30*/  BRA `(.L_x_52) ;  /* 0xfffffffc00fc7947 */ /* 0x000fc0000383ffff */
[----:B------:R-:W-:-:S00]  /*2f40*/  NOP ;  /* 0x0000000000007918 */ /* 0x000fc00000000000 */
        /* <DEDUP_REMOVED lines=11> */
.L_x_55:


//--------------------- .nv.shared.reserved.0     --------------------------
	.section	.nv.shared.reserved.0,"aw",@nobits
	.weak		__nv_reservedSMEM_offset_0_alias
	.size		__nv_reservedSMEM_offset_0_alias, 0, 64
	.other		__nv_reservedSMEM_offset_0_alias,@"STO_CUDA_RESERVED_SHARED STV_DEFAULT"
__nv_reservedSMEM_offset_0_alias:
	.zero		0
	.zero		64


//--------------------- .nv.constant0._Z14layerNorm_warpIfEvPT_S1_S0_S0_ii --------------------------
	.section	.nv.constant0._Z14layerNorm_warpIfEvPT_S1_S0_S0_ii,"a",@progbits
	.sectionflags	@""
	.align	4
.nv.constant0._Z14layerNorm_warpIfEvPT_S1_S0_S0_ii:
	.zero		928


//--------------------- SYMBOLS --------------------------

	.type		.nv.reservedSmem.offset0,@object
	.size		.nv.reservedSmem.offset0,0x4
